//
// Generated by NVIDIA NVVM Compiler
//
// Compiler Build ID: CL-36424714
// Cuda compilation tools, release 13.0, V13.0.88
// Based on NVVM 20.0.0
//

.version 9.0
.target sm_100
.address_size 64

	// .globl	_Z27convolution_1D_basic_kernelPfS_S_ii
.const .align 4 .b8 c_M[68];
// _ZZ27convolution_1D_tiled_kernelPfS_iiE4N_ds has been demoted
// _ZZ35convolution_1D_tiled_caching_kernelPfS_iiE4N_ds has been demoted

.visible .entry _Z27convolution_1D_basic_kernelPfS_S_ii(
	.param .u64 .ptr .align 1 _Z27convolution_1D_basic_kernelPfS_S_ii_param_0,
	.param .u64 .ptr .align 1 _Z27convolution_1D_basic_kernelPfS_S_ii_param_1,
	.param .u64 .ptr .align 1 _Z27convolution_1D_basic_kernelPfS_S_ii_param_2,
	.param .u32 _Z27convolution_1D_basic_kernelPfS_S_ii_param_3,
	.param .u32 _Z27convolution_1D_basic_kernelPfS_S_ii_param_4
)
{
	.reg .pred 	%p<26>;
	.reg .b32 	%r<40>;
	.reg .b32 	%f<50>;
	.reg .b64 	%rd<30>;

	ld.param.u64 	%rd11, [_Z27convolution_1D_basic_kernelPfS_S_ii_param_0];
	ld.param.u64 	%rd12, [_Z27convolution_1D_basic_kernelPfS_S_ii_param_1];
	ld.param.u64 	%rd10, [_Z27convolution_1D_basic_kernelPfS_S_ii_param_2];
	ld.param.u32 	%r22, [_Z27convolution_1D_basic_kernelPfS_S_ii_param_3];
	ld.param.u32 	%r23, [_Z27convolution_1D_basic_kernelPfS_S_ii_param_4];
	cvta.to.global.u64 	%rd1, %rd12;
	cvta.to.global.u64 	%rd2, %rd11;
	mov.u32 	%r24, %ctaid.x;
	mov.u32 	%r25, %ntid.x;
	mul.lo.s32 	%r1, %r24, %r25;
	mov.u32 	%r2, %tid.x;
	shr.u32 	%r26, %r22, 31;
	add.s32 	%r27, %r22, %r26;
	shr.s32 	%r28, %r27, 1;
	neg.s32 	%r3, %r28;
	setp.lt.s32 	%p1, %r22, 1;
	mov.f32 	%f49, 0f00000000;
	@%p1 bra 	$L__BB0_32;
	mul.wide.s32 	%rd13, %r23, 4;
	add.s64 	%rd3, %rd2, %rd13;
	and.b32  	%r4, %r22, 3;
	setp.lt.u32 	%p2, %r22, 4;
	mov.f32 	%f49, 0f00000000;
	mov.b32 	%r37, 0;
	@%p2 bra 	$L__BB0_24;
	and.b32  	%r37, %r22, 2147483644;
	neg.s32 	%r36, %r37;
	add.s64 	%rd28, %rd1, 8;
	add.s32 	%r30, %r2, %r3;
	add.s32 	%r31, %r30, %r1;
	add.s32 	%r35, %r31, 3;
	mov.f32 	%f49, 0f00000000;
$L__BB0_3:
	add.s32 	%r10, %r35, -2;
	add.s32 	%r11, %r35, -3;
	setp.lt.s32 	%p3, %r11, 0;
	setp.ge.s32 	%p4, %r11, %r23;
	or.pred  	%p5, %p3, %p4;
	@%p5 bra 	$L__BB0_5;
	mul.wide.u32 	%rd14, %r11, 4;
	add.s64 	%rd15, %rd2, %rd14;
	ld.global.f32 	%f41, [%rd15];
	bra.uni 	$L__BB0_8;
$L__BB0_5:
	setp.gt.s32 	%p6, %r11, -1;
	@%p6 bra 	$L__BB0_7;
	ld.global.f32 	%f41, [%rd2];
	bra.uni 	$L__BB0_8;
$L__BB0_7:
	ld.global.f32 	%f41, [%rd3+-4];
$L__BB0_8:
	ld.global.f32 	%f35, [%rd28+-8];
	fma.rn.f32 	%f6, %f41, %f35, %f49;
	setp.gt.s32 	%p7, %r10, -1;
	setp.lt.s32 	%p8, %r10, %r23;
	and.pred  	%p9, %p7, %p8;
	@%p9 bra 	$L__BB0_12;
	setp.lt.s32 	%p10, %r10, 0;
	@%p10 bra 	$L__BB0_11;
	ld.global.f32 	%f42, [%rd3+-4];
	bra.uni 	$L__BB0_13;
$L__BB0_11:
	ld.global.f32 	%f42, [%rd2];
	bra.uni 	$L__BB0_13;
$L__BB0_12:
	mul.wide.u32 	%rd16, %r10, 4;
	add.s64 	%rd17, %rd2, %rd16;
	ld.global.f32 	%f42, [%rd17];
$L__BB0_13:
	ld.global.f32 	%f36, [%rd28+-4];
	fma.rn.f32 	%f11, %f42, %f36, %f6;
	add.s32 	%r12, %r10, 1;
	setp.gt.s32 	%p11, %r12, -1;
	setp.lt.s32 	%p12, %r12, %r23;
	and.pred  	%p13, %p11, %p12;
	@%p13 bra 	$L__BB0_17;
	setp.lt.s32 	%p14, %r12, 0;
	@%p14 bra 	$L__BB0_16;
	ld.global.f32 	%f43, [%rd3+-4];
	bra.uni 	$L__BB0_18;
$L__BB0_16:
	ld.global.f32 	%f43, [%rd2];
	bra.uni 	$L__BB0_18;
$L__BB0_17:
	mul.wide.u32 	%rd18, %r12, 4;
	add.s64 	%rd19, %rd2, %rd18;
	ld.global.f32 	%f43, [%rd19];
$L__BB0_18:
	ld.global.f32 	%f37, [%rd28];
	fma.rn.f32 	%f16, %f43, %f37, %f11;
	setp.gt.s32 	%p15, %r35, -1;
	setp.lt.s32 	%p16, %r35, %r23;
	and.pred  	%p17, %p15, %p16;
	@%p17 bra 	$L__BB0_22;
	setp.lt.s32 	%p18, %r35, 0;
	@%p18 bra 	$L__BB0_21;
	ld.global.f32 	%f44, [%rd3+-4];
	bra.uni 	$L__BB0_23;
$L__BB0_21:
	ld.global.f32 	%f44, [%rd2];
	bra.uni 	$L__BB0_23;
$L__BB0_22:
	mul.wide.u32 	%rd20, %r35, 4;
	add.s64 	%rd21, %rd2, %rd20;
	ld.global.f32 	%f44, [%rd21];
$L__BB0_23:
	ld.global.f32 	%f38, [%rd28+4];
	fma.rn.f32 	%f49, %f44, %f38, %f16;
	add.s32 	%r36, %r36, 4;
	add.s64 	%rd28, %rd28, 16;
	add.s32 	%r35, %r35, 4;
	setp.ne.s32 	%p19, %r36, 0;
	@%p19 bra 	$L__BB0_3;
$L__BB0_24:
	setp.eq.s32 	%p20, %r4, 0;
	@%p20 bra 	$L__BB0_32;
	mul.wide.u32 	%rd22, %r37, 4;
	add.s64 	%rd29, %rd1, %rd22;
	add.s32 	%r32, %r2, %r37;
	add.s32 	%r33, %r32, %r3;
	add.s32 	%r39, %r33, %r1;
	neg.s32 	%r38, %r4;
$L__BB0_26:
	.pragma "nounroll";
	setp.gt.s32 	%p21, %r39, -1;
	setp.lt.s32 	%p22, %r39, %r23;
	and.pred  	%p23, %p21, %p22;
	@%p23 bra 	$L__BB0_30;
	setp.lt.s32 	%p24, %r39, 0;
	@%p24 bra 	$L__BB0_29;
	ld.global.f32 	%f48, [%rd3+-4];
	bra.uni 	$L__BB0_31;
$L__BB0_29:
	ld.global.f32 	%f48, [%rd2];
	bra.uni 	$L__BB0_31;
$L__BB0_30:
	mul.wide.u32 	%rd23, %r39, 4;
	add.s64 	%rd24, %rd2, %rd23;
	ld.global.f32 	%f48, [%rd24];
$L__BB0_31:
	ld.global.f32 	%f39, [%rd29];
	fma.rn.f32 	%f49, %f48, %f39, %f49;
	add.s64 	%rd29, %rd29, 4;
	add.s32 	%r39, %r39, 1;
	add.s32 	%r38, %r38, 1;
	setp.ne.s32 	%p25, %r38, 0;
	@%p25 bra 	$L__BB0_26;
$L__BB0_32:
	cvta.to.global.u64 	%rd25, %rd10;
	add.s32 	%r34, %r1, %r2;
	mul.wide.s32 	%rd26, %r34, 4;
	add.s64 	%rd27, %rd25, %rd26;
	st.global.f32 	[%rd27], %f49;
	ret;

}
	// .globl	_Z30convolution_1D_constant_kernelPfS_ii
.visible .entry _Z30convolution_1D_constant_kernelPfS_ii(
	.param .u64 .ptr .align 1 _Z30convolution_1D_constant_kernelPfS_ii_param_0,
	.param .u64 .ptr .align 1 _Z30convolution_1D_constant_kernelPfS_ii_param_1,
	.param .u32 _Z30convolution_1D_constant_kernelPfS_ii_param_2,
	.param .u32 _Z30convolution_1D_constant_kernelPfS_ii_param_3
)
{
	.reg .pred 	%p<26>;
	.reg .b32 	%r<40>;
	.reg .b32 	%f<50>;
	.reg .b64 	%rd<30>;

	ld.param.u64 	%rd9, [_Z30convolution_1D_constant_kernelPfS_ii_param_0];
	ld.param.u64 	%rd8, [_Z30convolution_1D_constant_kernelPfS_ii_param_1];
	ld.param.u32 	%r22, [_Z30convolution_1D_constant_kernelPfS_ii_param_2];
	ld.param.u32 	%r23, [_Z30convolution_1D_constant_kernelPfS_ii_param_3];
	cvta.to.global.u64 	%rd1, %rd9;
	mov.u32 	%r24, %ctaid.x;
	mov.u32 	%r25, %ntid.x;
	mul.lo.s32 	%r1, %r24, %r25;
	mov.u32 	%r2, %tid.x;
	shr.u32 	%r26, %r22, 31;
	add.s32 	%r27, %r22, %r26;
	shr.s32 	%r28, %r27, 1;
	neg.s32 	%r3, %r28;
	setp.lt.s32 	%p1, %r22, 1;
	mov.f32 	%f49, 0f00000000;
	@%p1 bra 	$L__BB1_32;
	mul.wide.s32 	%rd10, %r23, 4;
	add.s64 	%rd2, %rd1, %rd10;
	and.b32  	%r4, %r22, 3;
	setp.lt.u32 	%p2, %r22, 4;
	mov.f32 	%f49, 0f00000000;
	mov.b32 	%r37, 0;
	@%p2 bra 	$L__BB1_24;
	and.b32  	%r37, %r22, 2147483644;
	neg.s32 	%r36, %r37;
	add.s32 	%r30, %r2, %r3;
	add.s32 	%r31, %r30, %r1;
	add.s32 	%r35, %r31, 3;
	mov.u64 	%rd12, c_M;
	add.s64 	%rd28, %rd12, 8;
	mov.f32 	%f49, 0f00000000;
$L__BB1_3:
	add.s32 	%r10, %r35, -2;
	add.s32 	%r11, %r35, -3;
	setp.lt.s32 	%p3, %r11, 0;
	setp.ge.s32 	%p4, %r11, %r23;
	or.pred  	%p5, %p3, %p4;
	@%p5 bra 	$L__BB1_5;
	mul.wide.u32 	%rd13, %r11, 4;
	add.s64 	%rd14, %rd1, %rd13;
	ld.global.f32 	%f41, [%rd14];
	bra.uni 	$L__BB1_8;
$L__BB1_5:
	setp.gt.s32 	%p6, %r11, -1;
	@%p6 bra 	$L__BB1_7;
	ld.global.f32 	%f41, [%rd1];
	bra.uni 	$L__BB1_8;
$L__BB1_7:
	ld.global.f32 	%f41, [%rd2+-4];
$L__BB1_8:
	ld.const.f32 	%f35, [%rd28+-8];
	fma.rn.f32 	%f6, %f41, %f35, %f49;
	setp.gt.s32 	%p7, %r10, -1;
	setp.lt.s32 	%p8, %r10, %r23;
	and.pred  	%p9, %p7, %p8;
	@%p9 bra 	$L__BB1_12;
	setp.lt.s32 	%p10, %r10, 0;
	@%p10 bra 	$L__BB1_11;
	ld.global.f32 	%f42, [%rd2+-4];
	bra.uni 	$L__BB1_13;
$L__BB1_11:
	ld.global.f32 	%f42, [%rd1];
	bra.uni 	$L__BB1_13;
$L__BB1_12:
	mul.wide.u32 	%rd15, %r10, 4;
	add.s64 	%rd16, %rd1, %rd15;
	ld.global.f32 	%f42, [%rd16];
$L__BB1_13:
	ld.const.f32 	%f36, [%rd28+-4];
	fma.rn.f32 	%f11, %f42, %f36, %f6;
	add.s32 	%r12, %r10, 1;
	setp.gt.s32 	%p11, %r12, -1;
	setp.lt.s32 	%p12, %r12, %r23;
	and.pred  	%p13, %p11, %p12;
	@%p13 bra 	$L__BB1_17;
	setp.lt.s32 	%p14, %r12, 0;
	@%p14 bra 	$L__BB1_16;
	ld.global.f32 	%f43, [%rd2+-4];
	bra.uni 	$L__BB1_18;
$L__BB1_16:
	ld.global.f32 	%f43, [%rd1];
	bra.uni 	$L__BB1_18;
$L__BB1_17:
	mul.wide.u32 	%rd17, %r12, 4;
	add.s64 	%rd18, %rd1, %rd17;
	ld.global.f32 	%f43, [%rd18];
$L__BB1_18:
	ld.const.f32 	%f37, [%rd28];
	fma.rn.f32 	%f16, %f43, %f37, %f11;
	setp.gt.s32 	%p15, %r35, -1;
	setp.lt.s32 	%p16, %r35, %r23;
	and.pred  	%p17, %p15, %p16;
	@%p17 bra 	$L__BB1_22;
	setp.lt.s32 	%p18, %r35, 0;
	@%p18 bra 	$L__BB1_21;
	ld.global.f32 	%f44, [%rd2+-4];
	bra.uni 	$L__BB1_23;
$L__BB1_21:
	ld.global.f32 	%f44, [%rd1];
	bra.uni 	$L__BB1_23;
$L__BB1_22:
	mul.wide.u32 	%rd19, %r35, 4;
	add.s64 	%rd20, %rd1, %rd19;
	ld.global.f32 	%f44, [%rd20];
$L__BB1_23:
	ld.const.f32 	%f38, [%rd28+4];
	fma.rn.f32 	%f49, %f44, %f38, %f16;
	add.s32 	%r36, %r36, 4;
	add.s64 	%rd28, %rd28, 16;
	add.s32 	%r35, %r35, 4;
	setp.ne.s32 	%p19, %r36, 0;
	@%p19 bra 	$L__BB1_3;
$L__BB1_24:
	setp.eq.s32 	%p20, %r4, 0;
	@%p20 bra 	$L__BB1_32;
	mul.wide.u32 	%rd21, %r37, 4;
	mov.u64 	%rd22, c_M;
	add.s64 	%rd29, %rd22, %rd21;
	add.s32 	%r32, %r2, %r37;
	add.s32 	%r33, %r32, %r3;
	add.s32 	%r39, %r33, %r1;
	neg.s32 	%r38, %r4;
$L__BB1_26:
	.pragma "nounroll";
	setp.gt.s32 	%p21, %r39, -1;
	setp.lt.s32 	%p22, %r39, %r23;
	and.pred  	%p23, %p21, %p22;
	@%p23 bra 	$L__BB1_30;
	setp.lt.s32 	%p24, %r39, 0;
	@%p24 bra 	$L__BB1_29;
	ld.global.f32 	%f48, [%rd2+-4];
	bra.uni 	$L__BB1_31;
$L__BB1_29:
	ld.global.f32 	%f48, [%rd1];
	bra.uni 	$L__BB1_31;
$L__BB1_30:
	mul.wide.u32 	%rd23, %r39, 4;
	add.s64 	%rd24, %rd1, %rd23;
	ld.global.f32 	%f48, [%rd24];
$L__BB1_31:
	ld.const.f32 	%f39, [%rd29];
	fma.rn.f32 	%f49, %f48, %f39, %f49;
	add.s64 	%rd29, %rd29, 4;
	add.s32 	%r39, %r39, 1;
	add.s32 	%r38, %r38, 1;
	setp.ne.s32 	%p25, %r38, 0;
	@%p25 bra 	$L__BB1_26;
$L__BB1_32:
	cvta.to.global.u64 	%rd25, %rd8;
	add.s32 	%r34, %r1, %r2;
	mul.wide.s32 	%rd26, %r34, 4;
	add.s64 	%rd27, %rd25, %rd26;
	st.global.f32 	[%rd27], %f49;
	ret;

}
	// .globl	_Z27convolution_1D_tiled_kernelPfS_ii
.visible .entry _Z27convolution_1D_tiled_kernelPfS_ii(
	.param .u64 .ptr .align 1 _Z27convolution_1D_tiled_kernelPfS_ii_param_0,
	.param .u64 .ptr .align 1 _Z27convolution_1D_tiled_kernelPfS_ii_param_1,
	.param .u32 _Z27convolution_1D_tiled_kernelPfS_ii_param_2,
	.param .u32 _Z27convolution_1D_tiled_kernelPfS_ii_param_3
)
{
	.reg .pred 	%p<14>;
	.reg .b32 	%r<64>;
	.reg .b32 	%f<74>;
	.reg .b64 	%rd<27>;
	// demoted variable
	.shared .align 4 .b8 _ZZ27convolution_1D_tiled_kernelPfS_iiE4N_ds[4160];
	ld.param.u64 	%rd5, [_Z27convolution_1D_tiled_kernelPfS_ii_param_0];
	ld.param.u64 	%rd4, [_Z27convolution_1D_tiled_kernelPfS_ii_param_1];
	ld.param.u32 	%r21, [_Z27convolution_1D_tiled_kernelPfS_ii_param_2];
	ld.param.u32 	%r22, [_Z27convolution_1D_tiled_kernelPfS_ii_param_3];
	cvta.to.global.u64 	%rd1, %rd5;
	mov.u32 	%r23, %ctaid.x;
	mov.u32 	%r1, %ntid.x;
	mul.lo.s32 	%r24, %r23, %r1;
	mov.u32 	%r2, %tid.x;
	add.s32 	%r3, %r24, %r2;
	shr.u32 	%r25, %r21, 31;
	add.s32 	%r26, %r21, %r25;
	shr.s32 	%r4, %r26, 1;
	sub.s32 	%r27, %r24, %r1;
	add.s32 	%r5, %r27, %r2;
	sub.s32 	%r28, %r1, %r4;
	setp.lt.u32 	%p1, %r2, %r28;
	@%p1 bra 	$L__BB2_5;
	setp.gt.s32 	%p2, %r5, -1;
	@%p2 bra 	$L__BB2_3;
	ld.global.f32 	%f65, [%rd1];
	bra.uni 	$L__BB2_4;
$L__BB2_3:
	mul.wide.u32 	%rd6, %r5, 4;
	add.s64 	%rd7, %rd1, %rd6;
	ld.global.f32 	%f65, [%rd7];
$L__BB2_4:
	sub.s32 	%r29, %r2, %r1;
	add.s32 	%r30, %r29, %r4;
	shl.b32 	%r31, %r30, 2;
	mov.u32 	%r32, _ZZ27convolution_1D_tiled_kernelPfS_iiE4N_ds;
	add.s32 	%r33, %r32, %r31;
	st.shared.f32 	[%r33], %f65;
$L__BB2_5:
	mul.wide.u32 	%rd8, %r3, 4;
	add.s64 	%rd9, %rd1, %rd8;
	ld.global.f32 	%f16, [%rd9];
	add.s32 	%r34, %r4, %r2;
	shl.b32 	%r35, %r34, 2;
	mov.u32 	%r36, _ZZ27convolution_1D_tiled_kernelPfS_iiE4N_ds;
	add.s32 	%r6, %r36, %r35;
	st.shared.f32 	[%r6], %f16;
	setp.ge.u32 	%p3, %r2, %r4;
	@%p3 bra 	$L__BB2_7;
	add.s32 	%r37, %r3, %r1;
	setp.lt.s32 	%p4, %r37, %r22;
	add.s32 	%r38, %r22, -1;
	selp.b32 	%r39, %r37, %r38, %p4;
	mul.wide.s32 	%rd10, %r39, 4;
	add.s64 	%rd11, %rd1, %rd10;
	ld.global.f32 	%f17, [%rd11];
	shl.b32 	%r40, %r1, 2;
	add.s32 	%r41, %r6, %r40;
	st.shared.f32 	[%r41], %f17;
$L__BB2_7:
	bar.sync 	0;
	setp.lt.s32 	%p5, %r21, 1;
	mov.f32 	%f73, 0f00000000;
	@%p5 bra 	$L__BB2_19;
	and.b32  	%r7, %r21, 7;
	setp.lt.u32 	%p6, %r21, 8;
	mov.f32 	%f73, 0f00000000;
	mov.b32 	%r62, 0;
	@%p6 bra 	$L__BB2_11;
	and.b32  	%r62, %r21, 2147483640;
	neg.s32 	%r60, %r62;
	shl.b32 	%r43, %r2, 2;
	add.s32 	%r45, %r43, %r36;
	add.s32 	%r59, %r45, 16;
	mov.u64 	%rd13, c_M;
	add.s64 	%rd26, %rd13, 16;
	mov.f32 	%f73, 0f00000000;
$L__BB2_10:
	.pragma "nounroll";
	ld.shared.f32 	%f22, [%r59+-16];
	ld.const.f32 	%f23, [%rd26+-16];
	fma.rn.f32 	%f24, %f22, %f23, %f73;
	ld.shared.f32 	%f25, [%r59+-12];
	ld.const.f32 	%f26, [%rd26+-12];
	fma.rn.f32 	%f27, %f25, %f26, %f24;
	ld.shared.f32 	%f28, [%r59+-8];
	ld.const.f32 	%f29, [%rd26+-8];
	fma.rn.f32 	%f30, %f28, %f29, %f27;
	ld.shared.f32 	%f31, [%r59+-4];
	ld.const.f32 	%f32, [%rd26+-4];
	fma.rn.f32 	%f33, %f31, %f32, %f30;
	ld.shared.f32 	%f34, [%r59];
	ld.const.f32 	%f35, [%rd26];
	fma.rn.f32 	%f36, %f34, %f35, %f33;
	ld.shared.f32 	%f37, [%r59+4];
	ld.const.f32 	%f38, [%rd26+4];
	fma.rn.f32 	%f39, %f37, %f38, %f36;
	ld.shared.f32 	%f40, [%r59+8];
	ld.const.f32 	%f41, [%rd26+8];
	fma.rn.f32 	%f42, %f40, %f41, %f39;
	ld.shared.f32 	%f43, [%r59+12];
	ld.const.f32 	%f44, [%rd26+12];
	fma.rn.f32 	%f73, %f43, %f44, %f42;
	add.s32 	%r60, %r60, 8;
	add.s32 	%r59, %r59, 32;
	add.s64 	%rd26, %rd26, 32;
	setp.ne.s32 	%p7, %r60, 0;
	@%p7 bra 	$L__BB2_10;
$L__BB2_11:
	setp.eq.s32 	%p8, %r7, 0;
	@%p8 bra 	$L__BB2_19;
	and.b32  	%r16, %r21, 3;
	setp.lt.u32 	%p9, %r7, 4;
	@%p9 bra 	$L__BB2_14;
	add.s32 	%r46, %r62, %r2;
	shl.b32 	%r47, %r46, 2;
	add.s32 	%r49, %r36, %r47;
	ld.shared.f32 	%f46, [%r49];
	mul.wide.u32 	%rd14, %r62, 4;
	mov.u64 	%rd15, c_M;
	add.s64 	%rd16, %rd15, %rd14;
	ld.const.f32 	%f47, [%rd16];
	fma.rn.f32 	%f48, %f46, %f47, %f73;
	ld.shared.f32 	%f49, [%r49+4];
	ld.const.f32 	%f50, [%rd16+4];
	fma.rn.f32 	%f51, %f49, %f50, %f48;
	ld.shared.f32 	%f52, [%r49+8];
	ld.const.f32 	%f53, [%rd16+8];
	fma.rn.f32 	%f54, %f52, %f53, %f51;
	ld.shared.f32 	%f55, [%r49+12];
	ld.const.f32 	%f56, [%rd16+12];
	fma.rn.f32 	%f73, %f55, %f56, %f54;
	add.s32 	%r62, %r62, 4;
$L__BB2_14:
	setp.eq.s32 	%p10, %r16, 0;
	@%p10 bra 	$L__BB2_19;
	setp.eq.s32 	%p11, %r16, 1;
	@%p11 bra 	$L__BB2_17;
	add.s32 	%r50, %r62, %r2;
	shl.b32 	%r51, %r50, 2;
	add.s32 	%r53, %r36, %r51;
	ld.shared.f32 	%f58, [%r53];
	mul.wide.u32 	%rd17, %r62, 4;
	mov.u64 	%rd18, c_M;
	add.s64 	%rd19, %rd18, %rd17;
	ld.const.f32 	%f59, [%rd19];
	fma.rn.f32 	%f60, %f58, %f59, %f73;
	ld.shared.f32 	%f61, [%r53+4];
	ld.const.f32 	%f62, [%rd19+4];
	fma.rn.f32 	%f73, %f61, %f62, %f60;
	add.s32 	%r62, %r62, 2;
$L__BB2_17:
	and.b32  	%r54, %r21, 1;
	setp.eq.b32 	%p12, %r54, 1;
	not.pred 	%p13, %p12;
	@%p13 bra 	$L__BB2_19;
	add.s32 	%r55, %r62, %r2;
	shl.b32 	%r56, %r55, 2;
	add.s32 	%r58, %r36, %r56;
	ld.shared.f32 	%f63, [%r58];
	mul.wide.u32 	%rd20, %r62, 4;
	mov.u64 	%rd21, c_M;
	add.s64 	%rd22, %rd21, %rd20;
	ld.const.f32 	%f64, [%rd22];
	fma.rn.f32 	%f73, %f63, %f64, %f73;
$L__BB2_19:
	cvta.to.global.u64 	%rd23, %rd4;
	mul.wide.s32 	%rd24, %r3, 4;
	add.s64 	%rd25, %rd23, %rd24;
	st.global.f32 	[%rd25], %f73;
	ret;

}
	// .globl	_Z35convolution_1D_tiled_caching_kernelPfS_ii
.visible .entry _Z35convolution_1D_tiled_caching_kernelPfS_ii(
	.param .u64 .ptr .align 1 _Z35convolution_1D_tiled_caching_kernelPfS_ii_param_0,
	.param .u64 .ptr .align 1 _Z35convolution_1D_tiled_caching_kernelPfS_ii_param_1,
	.param .u32 _Z35convolution_1D_tiled_caching_kernelPfS_ii_param_2,
	.param .u32 _Z35convolution_1D_tiled_caching_kernelPfS_ii_param_3
)
{
	.reg .pred 	%p<36>;
	.reg .b32 	%r<51>;
	.reg .b32 	%f<51>;
	.reg .b64 	%rd<28>;
	// demoted variable
	.shared .align 4 .b8 _ZZ35convolution_1D_tiled_caching_kernelPfS_iiE4N_ds[4096];
	ld.param.u64 	%rd7, [_Z35convolution_1D_tiled_caching_kernelPfS_ii_param_0];
	ld.param.u64 	%rd6, [_Z35convolution_1D_tiled_caching_kernelPfS_ii_param_1];
	ld.param.u32 	%r27, [_Z35convolution_1D_tiled_caching_kernelPfS_ii_param_2];
	ld.param.u32 	%r28, [_Z35convolution_1D_tiled_caching_kernelPfS_ii_param_3];
	cvta.to.global.u64 	%rd1, %rd7;
	mov.u32 	%r29, %ctaid.x;
	mov.u32 	%r30, %ntid.x;
	mul.lo.s32 	%r1, %r29, %r30;
	mov.u32 	%r2, %tid.x;
	add.s32 	%r3, %r1, %r2;
	mul.wide.s32 	%rd8, %r3, 4;
	add.s64 	%rd9, %rd1, %rd8;
	ld.global.f32 	%f22, [%rd9];
	shl.b32 	%r31, %r2, 2;
	mov.u32 	%r32, _ZZ35convolution_1D_tiled_caching_kernelPfS_iiE4N_ds;
	add.s32 	%r33, %r32, %r31;
	st.shared.f32 	[%r33], %f22;
	bar.sync 	0;
	add.s32 	%r4, %r1, %r30;
	shr.u32 	%r34, %r27, 31;
	add.s32 	%r35, %r27, %r34;
	shr.s32 	%r36, %r35, 1;
	neg.s32 	%r5, %r36;
	setp.lt.s32 	%p1, %r27, 1;
	mov.f32 	%f42, 0f00000000;
	@%p1 bra 	$L__BB3_27;
	and.b32  	%r6, %r27, 3;
	setp.lt.u32 	%p2, %r27, 4;
	mov.f32 	%f42, 0f00000000;
	mov.b32 	%r47, 0;
	@%p2 bra 	$L__BB3_20;
	and.b32  	%r47, %r27, 2147483644;
	add.s32 	%r8, %r5, %r3;
	add.s32 	%r9, %r5, %r2;
	mov.f32 	%f42, 0f00000000;
	mov.b32 	%r46, 0;
	mov.u64 	%rd11, c_M;
$L__BB3_3:
	add.s32 	%r11, %r8, %r46;
	setp.lt.s32 	%p3, %r11, 0;
	setp.ge.s32 	%p4, %r11, %r28;
	add.s32 	%r39, %r9, %r46;
	shl.b32 	%r40, %r39, 2;
	add.s32 	%r12, %r32, %r40;
	mul.wide.u32 	%rd10, %r46, 4;
	add.s64 	%rd2, %rd11, %rd10;
	or.pred  	%p5, %p3, %p4;
	@%p5 bra 	$L__BB3_7;
	setp.lt.s32 	%p6, %r11, %r1;
	setp.ge.s32 	%p7, %r11, %r4;
	or.pred  	%p8, %p6, %p7;
	@%p8 bra 	$L__BB3_6;
	ld.shared.f32 	%f27, [%r12];
	ld.const.f32 	%f28, [%rd2];
	fma.rn.f32 	%f42, %f27, %f28, %f42;
	bra.uni 	$L__BB3_7;
$L__BB3_6:
	mul.wide.u32 	%rd12, %r11, 4;
	add.s64 	%rd13, %rd1, %rd12;
	ld.global.f32 	%f26, [%rd13];
	add.f32 	%f42, %f42, %f26;
$L__BB3_7:
	add.s32 	%r13, %r11, 1;
	setp.lt.s32 	%p9, %r13, 0;
	setp.ge.s32 	%p10, %r13, %r28;
	or.pred  	%p11, %p9, %p10;
	@%p11 bra 	$L__BB3_11;
	setp.ge.s32 	%p12, %r13, %r1;
	setp.lt.s32 	%p13, %r13, %r4;
	and.pred  	%p14, %p12, %p13;
	@%p14 bra 	$L__BB3_10;
	mul.wide.u32 	%rd14, %r13, 4;
	add.s64 	%rd15, %rd1, %rd14;
	ld.global.f32 	%f29, [%rd15];
	add.f32 	%f42, %f42, %f29;
	bra.uni 	$L__BB3_11;
$L__BB3_10:
	ld.shared.f32 	%f30, [%r12+4];
	ld.const.f32 	%f31, [%rd2+4];
	fma.rn.f32 	%f42, %f30, %f31, %f42;
$L__BB3_11:
	add.s32 	%r14, %r11, 2;
	setp.lt.s32 	%p15, %r14, 0;
	setp.ge.s32 	%p16, %r14, %r28;
	or.pred  	%p17, %p15, %p16;
	@%p17 bra 	$L__BB3_15;
	setp.ge.s32 	%p18, %r14, %r1;
	setp.lt.s32 	%p19, %r14, %r4;
	and.pred  	%p20, %p18, %p19;
	@%p20 bra 	$L__BB3_14;
	mul.wide.u32 	%rd16, %r14, 4;
	add.s64 	%rd17, %rd1, %rd16;
	ld.global.f32 	%f32, [%rd17];
	add.f32 	%f42, %f42, %f32;
	bra.uni 	$L__BB3_15;
$L__BB3_14:
	ld.shared.f32 	%f33, [%r12+8];
	ld.const.f32 	%f34, [%rd2+8];
	fma.rn.f32 	%f42, %f33, %f34, %f42;
$L__BB3_15:
	add.s32 	%r15, %r11, 3;
	setp.lt.s32 	%p21, %r15, 0;
	setp.ge.s32 	%p22, %r15, %r28;
	or.pred  	%p23, %p21, %p22;
	@%p23 bra 	$L__BB3_19;
	setp.ge.s32 	%p24, %r15, %r1;
	setp.lt.s32 	%p25, %r15, %r4;
	and.pred  	%p26, %p24, %p25;
	@%p26 bra 	$L__BB3_18;
	mul.wide.u32 	%rd18, %r15, 4;
	add.s64 	%rd19, %rd1, %rd18;
	ld.global.f32 	%f35, [%rd19];
	add.f32 	%f42, %f42, %f35;
	bra.uni 	$L__BB3_19;
$L__BB3_18:
	ld.shared.f32 	%f36, [%r12+12];
	ld.const.f32 	%f37, [%rd2+12];
	fma.rn.f32 	%f42, %f36, %f37, %f42;
$L__BB3_19:
	add.s32 	%r46, %r46, 4;
	setp.ne.s32 	%p27, %r46, %r47;
	@%p27 bra 	$L__BB3_3;
$L__BB3_20:
	setp.eq.s32 	%p28, %r6, 0;
	@%p28 bra 	$L__BB3_27;
	mul.wide.u32 	%rd20, %r47, 4;
	mov.u64 	%rd21, c_M;
	add.s64 	%rd27, %rd21, %rd20;
	add.s32 	%r42, %r2, %r47;
	add.s32 	%r43, %r42, %r5;
	shl.b32 	%r44, %r43, 2;
	add.s32 	%r50, %r32, %r44;
	add.s32 	%r49, %r43, %r1;
	neg.s32 	%r48, %r6;
$L__BB3_22:
	.pragma "nounroll";
	setp.lt.s32 	%p29, %r49, 0;
	setp.ge.s32 	%p30, %r49, %r28;
	or.pred  	%p31, %p29, %p30;
	@%p31 bra 	$L__BB3_26;
	setp.ge.s32 	%p32, %r49, %r1;
	setp.lt.s32 	%p33, %r49, %r4;
	and.pred  	%p34, %p32, %p33;
	@%p34 bra 	$L__BB3_25;
	mul.wide.u32 	%rd22, %r49, 4;
	add.s64 	%rd23, %rd1, %rd22;
	ld.global.f32 	%f38, [%rd23];
	add.f32 	%f42, %f42, %f38;
	bra.uni 	$L__BB3_26;
$L__BB3_25:
	ld.shared.f32 	%f39, [%r50];
	ld.const.f32 	%f40, [%rd27];
	fma.rn.f32 	%f42, %f39, %f40, %f42;
$L__BB3_26:
	add.s64 	%rd27, %rd27, 4;
	add.s32 	%r50, %r50, 4;
	add.s32 	%r49, %r49, 1;
	add.s32 	%r48, %r48, 1;
	setp.ne.s32 	%p35, %r48, 0;
	@%p35 bra 	$L__BB3_22;
$L__BB3_27:
	cvta.to.global.u64 	%rd24, %rd6;
	add.s64 	%rd26, %rd24, %rd8;
	st.global.f32 	[%rd26], %f42;
	ret;

}


// ===== COMPILED SASS (sm_100) =====

	.target	sm_100

	.elftype	@"ET_EXEC"


//--------------------- .note.nv.tkinfo           --------------------------
	.section	.note.nv.tkinfo,"",@"SHT_NOTE"
	.sectionflags	@"SHF_NOTE_NV_TKINFO"
	.tkinfo
        /*0018*/ 	.word	0x00000002
        /*0030*/ 	.string	""
        /*0030*/ 	.string	"ptxas"
        /*0030*/ 	.string	"Cuda compilation tools, release 13.0, V13.0.88"
        /*0030*/ 	.string	"Build cuda_13.0.r13.0/compiler.36424714_0"
        /*0030*/ 	.string	"-arch sm_100 -m 64 "



//--------------------- .note.nv.cuinfo           --------------------------
	.section	.note.nv.cuinfo,"",@"SHT_NOTE"
	.sectionflags	@"SHF_NOTE_NV_CUINFO"
        /*0018*/ 	.short	0x0002
        /*001a*/ 	.short	0x0064
        /*001c*/ 	.short	0x0082
	.zero		2


//--------------------- .nv.info                  --------------------------
	.section	.nv.info,"",@"SHT_CUDA_INFO"
	.align	4


	//----- nvinfo : EIATTR_REGCOUNT
	.align		4
        /*0000*/ 	.byte	0x04, 0x2f
        /*0002*/ 	.short	(.L_2 - .L_1)
	.align		4
.L_1:
        /*0004*/ 	.word	index@(_Z27convolution_1D_basic_kernelPfS_S_ii)
        /*0008*/ 	.word	0x00000018


	//----- nvinfo : EIATTR_FRAME_SIZE
	.align		4
.L_2:
        /*000c*/ 	.byte	0x04, 0x11
        /*000e*/ 	.short	(.L_4 - .L_3)
	.align		4
.L_3:
        /*0010*/ 	.word	index@(_Z27convolution_1D_basic_kernelPfS_S_ii)
        /*0014*/ 	.word	0x00000000


	//----- nvinfo : EIATTR_REGCOUNT
	.align		4
.L_4:
        /*0018*/ 	.byte	0x04, 0x2f
        /*001a*/ 	.short	(.L_6 - .L_5)
	.align		4
.L_5:
        /*001c*/ 	.word	index@(_Z30convolution_1D_constant_kernelPfS_ii)
        /*0020*/ 	.word	0x00000012


	//----- nvinfo : EIATTR_FRAME_SIZE
	.align		4
.L_6:
        /*0024*/ 	.byte	0x04, 0x11
        /*0026*/ 	.short	(.L_8 - .L_7)
	.align		4
.L_7:
        /*0028*/ 	.word	index@(_Z30convolution_1D_constant_kernelPfS_ii)
        /*002c*/ 	.word	0x00000000


	//----- nvinfo : EIATTR_REGCOUNT
	.align		4
.L_8:
        /*0030*/ 	.byte	0x04, 0x2f
        /*0032*/ 	.short	(.L_10 - .L_9)
	.align		4
.L_9:
        /*0034*/ 	.word	index@(_Z27convolution_1D_tiled_kernelPfS_ii)
        /*0038*/ 	.word	0x00000018


	//----- nvinfo : EIATTR_FRAME_SIZE
	.align		4
.L_10:
        /*003c*/ 	.byte	0x04, 0x11
        /*003e*/ 	.short	(.L_12 - .L_11)
	.align		4
.L_11:
        /*0040*/ 	.word	index@(_Z27convolution_1D_tiled_kernelPfS_ii)
        /*0044*/ 	.word	0x00000000


	//----- nvinfo : EIATTR_REGCOUNT
	.align		4
.L_12:
        /*0048*/ 	.byte	0x04, 0x2f
        /*004a*/ 	.short	(.L_14 - .L_13)
	.align		4
.L_13:
        /*004c*/ 	.word	index@(_Z35convolution_1D_tiled_caching_kernelPfS_ii)
        /*0050*/ 	.word	0x00000014


	//----- nvinfo : EIATTR_FRAME_SIZE
	.align		4
.L_14:
        /*0054*/ 	.byte	0x04, 0x11
        /*0056*/ 	.short	(.L_16 - .L_15)
	.align		4
.L_15:
        /*0058*/ 	.word	index@(_Z35convolution_1D_tiled_caching_kernelPfS_ii)
        /*005c*/ 	.word	0x00000000


	//----- nvinfo : EIATTR_MIN_STACK_SIZE
	.align		4
.L_16:
        /*0060*/ 	.byte	0x04, 0x12
        /*0062*/ 	.short	(.L_18 - .L_17)
	.align		4
.L_17:
        /*0064*/ 	.word	index@(_Z35convolution_1D_tiled_caching_kernelPfS_ii)
        /*0068*/ 	.word	0x00000000


	//----- nvinfo : EIATTR_MIN_STACK_SIZE
	.align		4
.L_18:
        /*006c*/ 	.byte	0x04, 0x12
        /*006e*/ 	.short	(.L_20 - .L_19)
	.align		4
.L_19:
        /*0070*/ 	.word	index@(_Z27convolution_1D_tiled_kernelPfS_ii)
        /*0074*/ 	.word	0x00000000


	//----- nvinfo : EIATTR_MIN_STACK_SIZE
	.align		4
.L_20:
        /*0078*/ 	.byte	0x04, 0x12
        /*007a*/ 	.short	(.L_22 - .L_21)
	.align		4
.L_21:
        /*007c*/ 	.word	index@(_Z30convolution_1D_constant_kernelPfS_ii)
        /*0080*/ 	.word	0x00000000


	//----- nvinfo : EIATTR_MIN_STACK_SIZE
	.align		4
.L_22:
        /*0084*/ 	.byte	0x04, 0x12
        /*0086*/ 	.short	(.L_24 - .L_23)
	.align		4
.L_23:
        /*0088*/ 	.word	index@(_Z27convolution_1D_basic_kernelPfS_S_ii)
        /*008c*/ 	.word	0x00000000
.L_24:


//--------------------- .nv.compat                --------------------------
	.section	.nv.compat,"",@"SHT_CUDA_COMPAT_INFO"
	.align	4
        /*0000*/ 	.byte	0x02, 0x09, 0x00, 0x00, 0x02, 0x02, 0x01, 0x00, 0x02, 0x05, 0x05, 0x00, 0x03, 0x07, 0x01, 0x01
        /*0010*/ 	.byte	0x02, 0x03, 0x00, 0x00, 0x02, 0x06, 0x01, 0x00, 0x04, 0x0b, 0x08, 0x00, 0x09, 0x00, 0x00, 0x00
        /*0020*/ 	.byte	0x00, 0x00, 0x00, 0x00


//--------------------- .nv.info._Z35convolution_1D_tiled_caching_kernelPfS_ii --------------------------
	.section	.nv.info._Z35convolution_1D_tiled_caching_kernelPfS_ii,"",@"SHT_CUDA_INFO"
	.sectionflags	@""
	.align	4


	//----- nvinfo : EIATTR_CUDA_API_VERSION
	.align		4
        /*0000*/ 	.byte	0x04, 0x37
        /*0002*/ 	.short	(.L_26 - .L_25)
.L_25:
        /*0004*/ 	.word	0x00000082


	//----- nvinfo : EIATTR_KPARAM_INFO
	.align		4
.L_26:
        /*0008*/ 	.byte	0x04, 0x17
        /*000a*/ 	.short	(.L_28 - .L_27)
.L_27:
        /*000c*/ 	.word	0x00000000
        /*0010*/ 	.short	0x0003
        /*0012*/ 	.short	0x0014
        /*0014*/ 	.byte	0x00, 0xf0, 0x11, 0x00


	//----- nvinfo : EIATTR_KPARAM_INFO
	.align		4
.L_28:
        /*0018*/ 	.byte	0x04, 0x17
        /*001a*/ 	.short	(.L_30 - .L_29)
.L_29:
        /*001c*/ 	.word	0x00000000
        /*0020*/ 	.short	0x0002
        /*0022*/ 	.short	0x0010
        /*0024*/ 	.byte	0x00, 0xf0, 0x11, 0x00


	//----- nvinfo : EIATTR_KPARAM_INFO
	.align		4
.L_30:
        /*0028*/ 	.byte	0x04, 0x17
        /*002a*/ 	.short	(.L_32 - .L_31)
.L_31:
        /*002c*/ 	.word	0x00000000
        /*0030*/ 	.short	0x0001
        /*0032*/ 	.short	0x0008
        /*0034*/ 	.byte	0x00, 0xf5, 0x21, 0x00


	//----- nvinfo : EIATTR_KPARAM_INFO
	.align		4
.L_32:
        /*0038*/ 	.byte	0x04, 0x17
        /*003a*/ 	.short	(.L_34 - .L_33)
.L_33:
        /*003c*/ 	.word	0x00000000
        /*0040*/ 	.short	0x0000
        /*0042*/ 	.short	0x0000
        /*0044*/ 	.byte	0x00, 0xf5, 0x21, 0x00


	//----- nvinfo : EIATTR_SPARSE_MMA_MASK
	.align		4
.L_34:
        /*0048*/ 	.byte	0x03, 0x50
        /*004a*/ 	.short	0x0000


	//----- nvinfo : EIATTR_MAXREG_COUNT
	.align		4
        /*004c*/ 	.byte	0x03, 0x1b
        /*004e*/ 	.short	0x00ff


	//----- nvinfo : EIATTR_NUM_BARRIERS
	.align		4
        /*0050*/ 	.byte	0x02, 0x4c
        /*0052*/ 	.byte	0x01
	.zero		1


	//----- nvinfo : EIATTR_MERCURY_ISA_VERSION
	.align		4
        /*0054*/ 	.byte	0x03, 0x5f
        /*0056*/ 	.short	0x0101


	//----- nvinfo : EIATTR_VRC_CTA_INIT_COUNT
	.align		4
        /*0058*/ 	.byte	0x02, 0x4a
	.zero		1
	.zero		1


	//----- nvinfo : EIATTR_EXIT_INSTR_OFFSETS
	.align		4
        /*005c*/ 	.byte	0x04, 0x1c
        /*005e*/ 	.short	(.L_36 - .L_35)


	//   ....[0]....
.L_35:
        /*0060*/ 	.word	0x000008a0


	//----- nvinfo : EIATTR_CRS_STACK_SIZE
	.align		4
.L_36:
        /*0064*/ 	.byte	0x04, 0x1e
        /*0066*/ 	.short	(.L_38 - .L_37)
.L_37:
        /*0068*/ 	.word	0x00000000


	//----- nvinfo : EIATTR_CBANK_PARAM_SIZE
	.align		4
.L_38:
        /*006c*/ 	.byte	0x03, 0x19
        /*006e*/ 	.short	0x0018


	//----- nvinfo : EIATTR_PARAM_CBANK
	.align		4
        /*0070*/ 	.byte	0x04, 0x0a
        /*0072*/ 	.short	(.L_40 - .L_39)
	.align		4
.L_39:
        /*0074*/ 	.word	index@(.nv.constant0._Z35convolution_1D_tiled_caching_kernelPfS_ii)
        /*0078*/ 	.short	0x0380
        /*007a*/ 	.short	0x0018


	//----- nvinfo : EIATTR_SW_WAR
	.align		4
.L_40:
        /*007c*/ 	.byte	0x04, 0x36
        /*007e*/ 	.short	(.L_42 - .L_41)
.L_41:
        /*0080*/ 	.word	0x00000008
.L_42:


//--------------------- .nv.info._Z27convolution_1D_tiled_kernelPfS_ii --------------------------
	.section	.nv.info._Z27convolution_1D_tiled_kernelPfS_ii,"",@"SHT_CUDA_INFO"
	.sectionflags	@""
	.align	4


	//----- nvinfo : EIATTR_CUDA_API_VERSION
	.align		4
        /*0000*/ 	.byte	0x04, 0x37
        /*0002*/ 	.short	(.L_44 - .L_43)
.L_43:
        /*0004*/ 	.word	0x00000082


	//----- nvinfo : EIATTR_KPARAM_INFO
	.align		4
.L_44:
        /*0008*/ 	.byte	0x04, 0x17
        /*000a*/ 	.short	(.L_46 - .L_45)
.L_45:
        /*000c*/ 	.word	0x00000000
        /*0010*/ 	.short	0x0003
        /*0012*/ 	.short	0x0014
        /*0014*/ 	.byte	0x00, 0xf0, 0x11, 0x00


	//----- nvinfo : EIATTR_KPARAM_INFO
	.align		4
.L_46:
        /*0018*/ 	.byte	0x04, 0x17
        /*001a*/ 	.short	(.L_48 - .L_47)
.L_47:
        /*001c*/ 	.word	0x00000000
        /*0020*/ 	.short	0x0002
        /*0022*/ 	.short	0x0010
        /*0024*/ 	.byte	0x00, 0xf0, 0x11, 0x00


	//----- nvinfo : EIATTR_KPARAM_INFO
	.align		4
.L_48:
        /*0028*/ 	.byte	0x04, 0x17
        /*002a*/ 	.short	(.L_50 - .L_49)
.L_49:
        /*002c*/ 	.word	0x00000000
        /*0030*/ 	.short	0x0001
        /*0032*/ 	.short	0x0008
        /*0034*/ 	.byte	0x00, 0xf5, 0x21, 0x00


	//----- nvinfo : EIATTR_KPARAM_INFO
	.align		4
.L_50:
        /*0038*/ 	.byte	0x04, 0x17
        /*003a*/ 	.short	(.L_52 - .L_51)
.L_51:
        /*003c*/ 	.word	0x00000000
        /*0040*/ 	.short	0x0000
        /*0042*/ 	.short	0x0000
        /*0044*/ 	.byte	0x00, 0xf5, 0x21, 0x00


	//----- nvinfo : EIATTR_SPARSE_MMA_MASK
	.align		4
.L_52:
        /*0048*/ 	.byte	0x03, 0x50
        /*004a*/ 	.short	0x0000


	//----- nvinfo : EIATTR_MAXREG_COUNT
	.align		4
        /*004c*/ 	.byte	0x03, 0x1b
        /*004e*/ 	.short	0x00ff


	//----- nvinfo : EIATTR_NUM_BARRIERS
	.align		4
        /*0050*/ 	.byte	0x02, 0x4c
        /*0052*/ 	.byte	0x01
	.zero		1


	//----- nvinfo : EIATTR_MERCURY_ISA_VERSION
	.align		4
        /*0054*/ 	.byte	0x03, 0x5f
        /*0056*/ 	.short	0x0101


	//----- nvinfo : EIATTR_VRC_CTA_INIT_COUNT
	.align		4
        /*0058*/ 	.byte	0x02, 0x4a
	.zero		1
	.zero		1


	//----- nvinfo : EIATTR_EXIT_INSTR_OFFSETS
	.align		4
        /*005c*/ 	.byte	0x04, 0x1c
        /*005e*/ 	.short	(.L_54 - .L_53)


	//   ....[0]....
.L_53:
        /*0060*/ 	.word	0x00000820


	//----- nvinfo : EIATTR_CRS_STACK_SIZE
	.align		4
.L_54:
        /*0064*/ 	.byte	0x04, 0x1e
        /*0066*/ 	.short	(.L_56 - .L_55)
.L_55:
        /*0068*/ 	.word	0x00000000


	//----- nvinfo : EIATTR_CBANK_PARAM_SIZE
	.align		4
.L_56:
        /*006c*/ 	.byte	0x03, 0x19
        /*006e*/ 	.short	0x0018


	//----- nvinfo : EIATTR_PARAM_CBANK
	.align		4
        /*0070*/ 	.byte	0x04, 0x0a
        /*0072*/ 	.short	(.L_58 - .L_57)
	.align		4
.L_57:
        /*0074*/ 	.word	index@(.nv.constant0._Z27convolution_1D_tiled_kernelPfS_ii)
        /*0078*/ 	.short	0x0380
        /*007a*/ 	.short	0x0018


	//----- nvinfo : EIATTR_SW_WAR
	.align		4
.L_58:
        /*007c*/ 	.byte	0x04, 0x36
        /*007e*/ 	.short	(.L_60 - .L_59)
.L_59:
        /*0080*/ 	.word	0x00000008
.L_60:


//--------------------- .nv.info._Z30convolution_1D_constant_kernelPfS_ii --------------------------
	.section	.nv.info._Z30convolution_1D_constant_kernelPfS_ii,"",@"SHT_CUDA_INFO"
	.sectionflags	@""
	.align	4


	//----- nvinfo : EIATTR_CUDA_API_VERSION
	.align		4
        /*0000*/ 	.byte	0x04, 0x37
        /*0002*/ 	.short	(.L_62 - .L_61)
.L_61:
        /*0004*/ 	.word	0x00000082


	//----- nvinfo : EIATTR_KPARAM_INFO
	.align		4
.L_62:
        /*0008*/ 	.byte	0x04, 0x17
        /*000a*/ 	.short	(.L_64 - .L_63)
.L_63:
        /*000c*/ 	.word	0x00000000
        /*0010*/ 	.short	0x0003
        /*0012*/ 	.short	0x0014
        /*0014*/ 	.byte	0x00, 0xf0, 0x11, 0x00


	//----- nvinfo : EIATTR_KPARAM_INFO
	.align		4
.L_64:
        /*0018*/ 	.byte	0x04, 0x17
        /*001a*/ 	.short	(.L_66 - .L_65)
.L_65:
        /*001c*/ 	.word	0x00000000
        /*0020*/ 	.short	0x0002
        /*0022*/ 	.short	0x0010
        /*0024*/ 	.byte	0x00, 0xf0, 0x11, 0x00


	//----- nvinfo : EIATTR_KPARAM_INFO
	.align		4
.L_66:
        /*0028*/ 	.byte	0x04, 0x17
        /*002a*/ 	.short	(.L_68 - .L_67)
.L_67:
        /*002c*/ 	.word	0x00000000
        /*0030*/ 	.short	0x0001
        /*0032*/ 	.short	0x0008
        /*0034*/ 	.byte	0x00, 0xf5, 0x21, 0x00


	//----- nvinfo : EIATTR_KPARAM_INFO
	.align		4
.L_68:
        /*0038*/ 	.byte	0x04, 0x17
        /*003a*/ 	.short	(.L_70 - .L_69)
.L_69:
        /*003c*/ 	.word	0x00000000
        /*0040*/ 	.short	0x0000
        /*0042*/ 	.short	0x0000
        /*0044*/ 	.byte	0x00, 0xf5, 0x21, 0x00


	//----- nvinfo : EIATTR_SPARSE_MMA_MASK
	.align		4
.L_70:
        /*0048*/ 	.byte	0x03, 0x50
        /*004a*/ 	.short	0x0000


	//----- nvinfo : EIATTR_MAXREG_COUNT
	.align		4
        /*004c*/ 	.byte	0x03, 0x1b
        /*004e*/ 	.short	0x00ff


	//----- nvinfo : EIATTR_MERCURY_ISA_VERSION
	.align		4
        /*0050*/ 	.byte	0x03, 0x5f
        /*0052*/ 	.short	0x0101


	//----- nvinfo : EIATTR_VRC_CTA_INIT_COUNT
	.align		4
        /*0054*/ 	.byte	0x02, 0x4a
	.zero		1
	.zero		1


	//----- nvinfo : EIATTR_EXIT_INSTR_OFFSETS
	.align		4
        /*0058*/ 	.byte	0x04, 0x1c
        /*005a*/ 	.short	(.L_72 - .L_71)


	//   ....[0]....
.L_71:
        /*005c*/ 	.word	0x000007b0


	//----- nvinfo : EIATTR_CRS_STACK_SIZE
	.align		4
.L_72:
        /*0060*/ 	.byte	0x04, 0x1e
        /*0062*/ 	.short	(.L_74 - .L_73)
.L_73:
        /*0064*/ 	.word	0x00000000


	//----- nvinfo : EIATTR_CBANK_PARAM_SIZE
	.align		4
.L_74:
        /*0068*/ 	.byte	0x03, 0x19
        /*006a*/ 	.short	0x0018


	//----- nvinfo : EIATTR_PARAM_CBANK
	.align		4
        /*006c*/ 	.byte	0x04, 0x0a
        /*006e*/ 	.short	(.L_76 - .L_75)
	.align		4
.L_75:
        /*0070*/ 	.word	index@(.nv.constant0._Z30convolution_1D_constant_kernelPfS_ii)
        /*0074*/ 	.short	0x0380
        /*0076*/ 	.short	0x0018


	//----- nvinfo : EIATTR_SW_WAR
	.align		4
.L_76:
        /*0078*/ 	.byte	0x04, 0x36
        /*007a*/ 	.short	(.L_78 - .L_77)
.L_77:
        /*007c*/ 	.word	0x00000008
.L_78:


//--------------------- .nv.info._Z27convolution_1D_basic_kernelPfS_S_ii --------------------------
	.section	.nv.info._Z27convolution_1D_basic_kernelPfS_S_ii,"",@"SHT_CUDA_INFO"
	.sectionflags	@""
	.align	4


	//----- nvinfo : EIATTR_CUDA_API_VERSION
	.align		4
        /*0000*/ 	.byte	0x04, 0x37
        /*0002*/ 	.short	(.L_80 - .L_79)
.L_79:
        /*0004*/ 	.word	0x00000082


	//----- nvinfo : EIATTR_KPARAM_INFO
	.align		4
.L_80:
        /*0008*/ 	.byte	0x04, 0x17
        /*000a*/ 	.short	(.L_82 - .L_81)
.L_81:
        /*000c*/ 	.word	0x00000000
        /*0010*/ 	.short	0x0004
        /*0012*/ 	.short	0x001c
        /*0014*/ 	.byte	0x00, 0xf0, 0x11, 0x00


	//----- nvinfo : EIATTR_KPARAM_INFO
	.align		4
.L_82:
        /*0018*/ 	.byte	0x04, 0x17
        /*001a*/ 	.short	(.L_84 - .L_83)
.L_83:
        /*001c*/ 	.word	0x00000000
        /*0020*/ 	.short	0x0003
        /*0022*/ 	.short	0x0018
        /*0024*/ 	.byte	0x00, 0xf0, 0x11, 0x00


	//----- nvinfo : EIATTR_KPARAM_INFO
	.align		4
.L_84:
        /*0028*/ 	.byte	0x04, 0x17
        /*002a*/ 	.short	(.L_86 - .L_85)
.L_85:
        /*002c*/ 	.word	0x00000000
        /*0030*/ 	.short	0x0002
        /*0032*/ 	.short	0x0010
        /*0034*/ 	.byte	0x00, 0xf5, 0x21, 0x00


	//----- nvinfo : EIATTR_KPARAM_INFO
	.align		4
.L_86:
        /*0038*/ 	.byte	0x04, 0x17
        /*003a*/ 	.short	(.L_88 - .L_87)
.L_87:
        /*003c*/ 	.word	0x00000000
        /*0040*/ 	.short	0x0001
        /*0042*/ 	.short	0x0008
        /*0044*/ 	.byte	0x00, 0xf5, 0x21, 0x00


	//----- nvinfo : EIATTR_KPARAM_INFO
	.align		4
.L_88:
        /*0048*/ 	.byte	0x04, 0x17
        /*004a*/ 	.short	(.L_90 - .L_89)
.L_89:
        /*004c*/ 	.word	0x00000000
        /*0050*/ 	.short	0x0000
        /*0052*/ 	.short	0x0000
        /*0054*/ 	.byte	0x00, 0xf5, 0x21, 0x00


	//----- nvinfo : EIATTR_SPARSE_MMA_MASK
	.align		4
.L_90:
        /*0058*/ 	.byte	0x03, 0x50
        /*005a*/ 	.short	0x0000


	//----- nvinfo : EIATTR_MAXREG_COUNT
	.align		4
        /*005c*/ 	.byte	0x03, 0x1b
        /*005e*/ 	.short	0x00ff


	//----- nvinfo : EIATTR_MERCURY_ISA_VERSION
	.align		4
        /*0060*/ 	.byte	0x03, 0x5f
        /*0062*/ 	.short	0x0101


	//----- nvinfo : EIATTR_VRC_CTA_INIT_COUNT
	.align		4
        /*0064*/ 	.byte	0x02, 0x4a
	.zero		1
	.zero		1


	//----- nvinfo : EIATTR_EXIT_INSTR_OFFSETS
	.align		4
        /*0068*/ 	.byte	0x04, 0x1c
        /*006a*/ 	.short	(.L_92 - .L_91)


	//   ....[0]....
.L_91:
        /*006c*/ 	.word	0x00000860


	//----- nvinfo : EIATTR_CRS_STACK_SIZE
	.align		4
.L_92:
        /*0070*/ 	.byte	0x04, 0x1e
        /*0072*/ 	.short	(.L_94 - .L_93)
.L_93:
        /*0074*/ 	.word	0x00000000


	//----- nvinfo : EIATTR_CBANK_PARAM_SIZE
	.align		4
.L_94:
        /*0078*/ 	.byte	0x03, 0x19
        /*007a*/ 	.short	0x0020


	//----- nvinfo : EIATTR_PARAM_CBANK
	.align		4
        /*007c*/ 	.byte	0x04, 0x0a
        /*007e*/ 	.short	(.L_96 - .L_95)
	.align		4
.L_95:
        /*0080*/ 	.word	index@(.nv.constant0._Z27convolution_1D_basic_kernelPfS_S_ii)
        /*0084*/ 	.short	0x0380
        /*0086*/ 	.short	0x0020


	//----- nvinfo : EIATTR_SW_WAR
	.align		4
.L_96:
        /*0088*/ 	.byte	0x04, 0x36
        /*008a*/ 	.short	(.L_98 - .L_97)
.L_97:
        /*008c*/ 	.word	0x00000008
.L_98:


//--------------------- .nv.callgraph             --------------------------
	.section	.nv.callgraph,"",@"SHT_CUDA_CALLGRAPH"
	.align	4
	.sectionentsize	8
	.align		4
        /*0000*/ 	.word	0x00000000
	.align		4
        /*0004*/ 	.word	0xffffffff
	.align		4
        /*0008*/ 	.word	0x00000000
	.align		4
        /*000c*/ 	.word	0xfffffffe
	.align		4
        /*0010*/ 	.word	0x00000000
	.align		4
        /*0014*/ 	.word	0xfffffffd
	.align		4
        /*0018*/ 	.word	0x00000000
	.align		4
        /*001c*/ 	.word	0xfffffffc


//--------------------- .nv.constant3             --------------------------
	.section	.nv.constant3,"a",@progbits
	.align	4
.nv.constant3:
	.type		c_M,@object
	.size		c_M,(.L_0 - c_M)
c_M:
	.zero		68
.L_0:


//--------------------- .text._Z35convolution_1D_tiled_caching_kernelPfS_ii --------------------------
	.section	.text._Z35convolution_1D_tiled_caching_kernelPfS_ii,"ax",@progbits
	.align	128
        .global         _Z35convolution_1D_tiled_caching_kernelPfS_ii
        .type           _Z35convolution_1D_tiled_caching_kernelPfS_ii,@function
        .size           _Z35convolution_1D_tiled_caching_kernelPfS_ii,(.L_x_67 - _Z35convolution_1D_tiled_caching_kernelPfS_ii)
        .other          _Z35convolution_1D_tiled_caching_kernelPfS_ii,@"STO_CUDA_ENTRY STV_DEFAULT"
_Z35convolution_1D_tiled_caching_kernelPfS_ii:
.text._Z35convolution_1D_tiled_caching_kernelPfS_ii:
[----:B------:R-:W-:Y:S01]  /*0000*/  LDC R1, c[0x0][0x37c] ;  /* 0x0000df00ff017b82 */ /* 0x000fe20000000800 */
[----:B------:R-:W0:Y:S07]  /*0010*/  S2R R4, SR_TID.X ;  /* 0x0000000000047919 */ /* 0x000e2e0000002100 */
[----:B------:R-:W1:Y:S01]  /*0020*/  S2UR UR4, SR_CTAID.X ;  /* 0x00000000000479c3 */ /* 0x000e620000002500 */
[----:B------:R-:W1:Y:S01]  /*0030*/  LDCU UR7, c[0x0][0x360] ;  /* 0x00006c00ff0777ac */ /* 0x000e620008000800 */
[----:B------:R-:W2:Y:S06]  /*0040*/  LDCU.64 UR12, c[0x0][0x358] ;  /* 0x00006b00ff0c77ac */ /* 0x000eac0008000a00 */
[----:B------:R-:W3:Y:S08]  /*0050*/  LDC.64 R2, c[0x0][0x380] ;  /* 0x0000e000ff027b82 */ /* 0x000ef00000000a00 */
[----:B------:R-:W4:Y:S01]  /*0060*/  S2UR UR6, SR_CgaCtaId ;  /* 0x00000000000679c3 */ /* 0x000f220000008800 */
[----:B------:R-:W-:Y:S01]  /*0070*/  UMOV UR5, 0x400 ;  /* 0x0000040000057882 */ /* 0x000fe20000000000 */
[----:B------:R-:W5:Y:S01]  /*0080*/  LDCU UR9, c[0x0][0x390] ;  /* 0x00007200ff0977ac */ /* 0x000f620008000800 */
[----:B-1----:R-:W-:-:S06]  /*0090*/  UIMAD UR4, UR4, UR7, URZ ;  /* 0x00000007040472a4 */ /* 0x002fcc000f8e02ff */
[----:B0-----:R-:W-:-:S04]  /*00a0*/  VIADD R0, R4, UR4 ;  /* 0x0000000404007c36 */ /* 0x001fc80008000000 */
[----:B---3--:R-:W-:-:S06]  /*00b0*/  IMAD.WIDE R2, R0, 0x4, R2 ;  /* 0x0000000400027825 */ /* 0x008fcc00078e0202 */
[----:B--2---:R-:W2:Y:S01]  /*00c0*/  LDG.E R2, desc[UR12][R2.64] ;  /* 0x0000000c02027981 */ /* 0x004ea2000c1e1900 */
[----:B----4-:R-:W-:Y:S01]  /*00d0*/  ULEA UR5, UR6, UR5, 0x18 ;  /* 0x0000000506057291 */ /* 0x010fe2000f8ec0ff */
[----:B------:R-:W-:Y:S01]  /*00e0*/  IMAD.MOV.U32 R5, RZ, RZ, RZ ;  /* 0x000000ffff057224 */ /* 0x000fe200078e00ff */
[----:B-----5:R-:W-:-:S04]  /*00f0*/  UISETP.GE.AND UP0, UPT, UR9, 0x1, UPT ;  /* 0x000000010900788c */ /* 0x020fc8000bf06270 */
[----:B------:R-:W-:-:S05]  /*0100*/  LEA R7, R4, UR5, 0x2 ;  /* 0x0000000504077c11 */ /* 0x000fca000f8e10ff */
[----:B--2---:R0:W-:Y:S01]  /*0110*/  STS [R7], R2 ;  /* 0x0000000207007388 */ /* 0x0041e20000000800 */
[----:B------:R-:W-:Y:S06]  /*0120*/  BAR.SYNC.DEFER_BLOCKING 0x0 ;  /* 0x0000000000007b1d */ /* 0x000fec0000010000 */
[----:B------:R-:W-:Y:S05]  /*0130*/  BRA.U !UP0, `(.L_x_0) ;  /* 0x0000000508cc7547 */ /* 0x000fea000b800000 */
[----:B------:R-:W-:Y:S01]  /*0140*/  UISETP.GE.U32.AND UP0, UPT, UR9, 0x4, UPT ;  /* 0x000000040900788c */ /* 0x000fe2000bf06070 */
[----:B------:R-:W-:Y:S01]  /*0150*/  HFMA2 R5, -RZ, RZ, 0, 0 ;  /* 0x00000000ff057431 */ /* 0x000fe200000001ff */
[----:B------:R-:W-:Y:S01]  /*0160*/  ULEA.HI UR8, UR9, UR9, URZ, 0x1 ;  /* 0x0000000909087291 */ /* 0x000fe2000f8f08ff */
[----:B0-----:R-:W-:Y:S01]  /*0170*/  IMAD.MOV.U32 R7, RZ, RZ, RZ ;  /* 0x000000ffff077224 */ /* 0x001fe200078e00ff */
[----:B------:R-:W-:Y:S02]  /*0180*/  UIADD3 UR6, UPT, UPT, UR4, UR7, URZ ;  /* 0x0000000704067290 */ /* 0x000fe4000fffe0ff */
[----:B------:R-:W-:Y:S02]  /*0190*/  ULOP3.LUT UR10, UR9, 0x3, URZ, 0xc0, !UPT ;  /* 0x00000003090a7892 */ /* 0x000fe4000f8ec0ff */
[----:B------:R-:W-:Y:S01]  /*01a0*/  USHF.R.S32.HI UR8, URZ, 0x1, UR8 ;  /* 0x00000001ff087899 */ /* 0x000fe20008011408 */
[----:B------:R-:W-:Y:S11]  /*01b0*/  BRA.U !UP0, `(.L_x_1) ;  /* 0x0000000508347547 */ /* 0x000ff6000b800000 */
[----:B------:R-:W0:Y:S01]  /*01c0*/  LDC.64 R2, c[0x0][0x380] ;  /* 0x0000e000ff027b82 */ /* 0x000e220000000a00 */
[----:B------:R-:W-:Y:S01]  /*01d0*/  ULOP3.LUT UR7, UR9, 0x7ffffffc, URZ, 0xc0, !UPT ;  /* 0x7ffffffc09077892 */ /* 0x000fe2000f8ec0ff */
[----:B------:R-:W-:Y:S01]  /*01e0*/  VIADD R6, R0, -UR8 ;  /* 0x8000000800067c36 */ /* 0x000fe20008000000 */
[----:B------:R-:W-:Y:S01]  /*01f0*/  IADD3 R8, PT, PT, R4, -UR8, RZ ;  /* 0x8000000804087c10 */ /* 0x000fe2000fffe0ff */
[----:B------:R-:W-:Y:S01]  /*0200*/  IMAD.MOV.U32 R5, RZ, RZ, RZ ;  /* 0x000000ffff057224 */ /* 0x000fe200078e00ff */
[----:B------:R-:W1:Y:S01]  /*0210*/  LDCU UR11, c[0x0][0x394] ;  /* 0x00007280ff0b77ac */ /* 0x000e620008000800 */
[----:B------:R-:W-:Y:S01]  /*0220*/  IMAD.MOV.U32 R9, RZ, RZ, RZ ;  /* 0x000000ffff097224 */ /* 0x000fe200078e00ff */
[----:B------:R-:W-:-:S07]  /*0230*/  MOV R7, UR7 ;  /* 0x0000000700077c02 */ /* 0x000fce0008000f00 */
.L_x_13:
[--C-:B------:R-:W-:Y:S01]  /*0240*/  IMAD.IADD R11, R6, 0x1, R9.reuse ;  /* 0x00000001060b7824 */ /* 0x100fe200078e0209 */
[----:B------:R-:W-:Y:S01]  /*0250*/  BSSY.RECONVERGENT B0, `(.L_x_2) ;  /* 0x0000015000007945 */ /* 0x000fe20003800200 */
[----:B------:R-:W-:Y:S02]  /*0260*/  IMAD.IADD R12, R8, 0x1, R9 ;  /* 0x00000001080c7824 */ /* 0x000fe400078e0209 */
[----:B------:R-:W-:Y:S01]  /*0270*/  IMAD.SHL.U32 R10, R9, 0x4, RZ ;  /* 0x00000004090a7824 */ /* 0x000fe200078e00ff */
[----:B-1----:R-:W-:Y:S01]  /*0280*/  ISETP.GE.AND P0, PT, R11, UR11, PT ;  /* 0x0000000b0b007c0c */ /* 0x002fe2000bf06270 */
[----:B------:R-:W-:Y:S01]  /*0290*/  VIADD R9, R9, 0x4 ;  /* 0x0000000409097836 */ /* 0x000fe20000000000 */
[C---:B------:R-:W-:Y:S02]  /*02a0*/  IADD3 R17, PT, PT, R11.reuse, 0x1, RZ ;  /* 0x000000010b117810 */ /* 0x040fe40007ffe0ff */
[----:B------:R-:W-:Y:S02]  /*02b0*/  ISETP.LT.OR P0, PT, R11, RZ, P0 ;  /* 0x000000ff0b00720c */ /* 0x000fe40000701670 */
[----:B------:R-:W-:-:S02]  /*02c0*/  ISETP.GE.AND P1, PT, R17, UR11, PT ;  /* 0x0000000b11007c0c */ /* 0x000fc4000bf26270 */
[----:B------:R-:W-:Y:S02]  /*02d0*/  ISETP.NE.AND P2, PT, R9, R7, PT ;  /* 0x000000070900720c */ /* 0x000fe40003f45270 */
[----:B------:R-:W-:Y:S02]  /*02e0*/  ISETP.LT.OR P1, PT, R17, RZ, P1 ;  /* 0x000000ff1100720c */ /* 0x000fe40000f21670 */
[----:B------:R-:W-:-:S05]  /*02f0*/  LEA R12, R12, UR5, 0x2 ;  /* 0x000000050c0c7c11 */ /* 0x000fca000f8e10ff */
[----:B------:R-:W-:Y:S06]  /*0300*/  @P0 BRA `(.L_x_3) ;  /* 0x0000000000240947 */ /* 0x000fec0003800000 */
[----:B------:R-:W-:-:S04]  /*0310*/  ISETP.GE.AND P0, PT, R11, UR6, PT ;  /* 0x000000060b007c0c */ /* 0x000fc8000bf06270 */
[----:B------:R-:W-:-:S13]  /*0320*/  ISETP.LT.OR P0, PT, R11, UR4, P0 ;  /* 0x000000040b007c0c */ /* 0x000fda0008701670 */
[----:B------:R-:W1:Y:S01]  /*0330*/  @!P0 LDS R14, [R12] ;  /* 0x000000000c0e8984 */ /* 0x000e620000000800 */
[----:B------:R-:W1:Y:S02]  /*0340*/  @!P0 LDC R13, c[0x3][R10] ;  /* 0x00c000000a0d8b82 */ /* 0x000e640000000800 */
[----:B-1----:R-:W-:Y:S01]  /*0350*/  @!P0 FFMA R5, R14, R13, R5 ;  /* 0x0000000d0e058223 */ /* 0x002fe20000000005 */
[----:B------:R-:W-:Y:S06]  /*0360*/  @!P0 BRA `(.L_x_3) ;  /* 0x00000000000c8947 */ /* 0x000fec0003800000 */
[----:B0-----:R-:W-:-:S06]  /*0370*/  IMAD.WIDE.U32 R14, R11, 0x4, R2 ;  /* 0x000000040b0e7825 */ /* 0x001fcc00078e0002 */
[----:B------:R-:W2:Y:S02]  /*0380*/  LDG.E R14, desc[UR12][R14.64] ;  /* 0x0000000c0e0e7981 */ /* 0x000ea4000c1e1900 */
[----:B--2---:R-:W-:-:S07]  /*0390*/  FADD R5, R5, R14 ;  /* 0x0000000e05057221 */ /* 0x004fce0000000000 */
.L_x_3:
[----:B------:R-:W-:Y:S05]  /*03a0*/  BSYNC.RECONVERGENT B0 ;  /* 0x0000000000007941 */ /* 0x000fea0003800200 */
.L_x_2:
[----:B------:R-:W-:Y:S04]  /*03b0*/  BSSY.RECONVERGENT B0, `(.L_x_4) ;  /* 0x000000c000007945 */ /* 0x000fe80003800200 */
[----:B------:R-:W-:Y:S05]  /*03c0*/  @P1 BRA `(.L_x_5) ;  /* 0x0000000000281947 */ /* 0x000fea0003800000 */
[C---:B------:R-:W-:Y:S02]  /*03d0*/  ISETP.GE.AND P0, PT, R17.reuse, UR6, PT ;  /* 0x0000000611007c0c */ /* 0x040fe4000bf06270 */
[----:B------:R-:W-:-:S13]  /*03e0*/  ISETP.GE.AND P1, PT, R17, UR4, PT ;  /* 0x0000000411007c0c */ /* 0x000fda000bf26270 */
[----:B------:R-:W-:Y:S05]  /*03f0*/  @!P0 BRA P1, `(.L_x_6) ;  /* 0x0000000000108947 */ /* 0x000fea0000800000 */
[----:B0-----:R-:W-:-:S06]  /*0400*/  IMAD.WIDE.U32 R14, R17, 0x4, R2 ;  /* 0x00000004110e7825 */ /* 0x001fcc00078e0002 */
[----:B------:R-:W2:Y:S02]  /*0410*/  LDG.E R14, desc[UR12][R14.64] ;  /* 0x0000000c0e0e7981 */ /* 0x000ea4000c1e1900 */
[----:B--2---:R-:W-:Y:S01]  /*0420*/  FADD R5, R5, R14 ;  /* 0x0000000e05057221 */ /* 0x004fe20000000000 */
[----:B------:R-:W-:Y:S06]  /*0430*/  BRA `(.L_x_5) ;  /* 0x00000000000c7947 */ /* 0x000fec0003800000 */
.L_x_6:
[----:B------:R-:W1:Y:S01]  /*0440*/  LDS R14, [R12+0x4] ;  /* 0x000004000c0e7984 */ /* 0x000e620000000800 */
[----:B------:R-:W1:Y:S02]  /*0450*/  LDC R13, c[0x3][R10+0x4] ;  /* 0x00c001000a0d7b82 */ /* 0x000e640000000800 */
[----:B-1----:R-:W-:-:S07]  /*0460*/  FFMA R5, R14, R13, R5 ;  /* 0x0000000d0e057223 */ /* 0x002fce0000000005 */
.L_x_5:
[----:B------:R-:W-:Y:S05]  /*0470*/  BSYNC.RECONVERGENT B0 ;  /* 0x0000000000007941 */ /* 0x000fea0003800200 */
.L_x_4:
[----:B------:R-:W-:Y:S01]  /*0480*/  IADD3 R15, PT, PT, R11, 0x2, RZ ;  /* 0x000000020b0f7810 */ /* 0x000fe20007ffe0ff */
[----:B------:R-:W-:Y:S03]  /*0490*/  BSSY.RECONVERGENT B0, `(.L_x_7) ;  /* 0x000000e000007945 */ /* 0x000fe60003800200 */
[----:B------:R-:W-:-:S04]  /*04a0*/  ISETP.GE.AND P0, PT, R15, UR11, PT ;  /* 0x0000000b0f007c0c */ /* 0x000fc8000bf06270 */
[----:B------:R-:W-:-:S13]  /*04b0*/  ISETP.LT.OR P0, PT, R15, RZ, P0 ;  /* 0x000000ff0f00720c */ /* 0x000fda0000701670 */
        /* <DEDUP_REMOVED lines=8> */
.L_x_9:
[----:B------:R-:W1:Y:S01]  /*0540*/  LDS R14, [R12+0x8] ;  /* 0x000008000c0e7984 */ /* 0x000e620000000800 */
[----:B------:R-:W1:Y:S02]  /*0550*/  LDC R13, c[0x3][R10+0x8] ;  /* 0x00c002000a0d7b82 */ /* 0x000e640000000800 */
[----:B-1----:R-:W-:-:S07]  /*0560*/  FFMA R5, R14, R13, R5 ;  /* 0x0000000d0e057223 */ /* 0x002fce0000000005 */
.L_x_8:
[----:B------:R-:W-:Y:S05]  /*0570*/  BSYNC.RECONVERGENT B0 ;  /* 0x0000000000007941 */ /* 0x000fea0003800200 */
.L_x_7:
[----:B------:R-:W-:Y:S01]  /*0580*/  VIADD R11, R11, 0x3 ;  /* 0x000000030b0b7836 */ /* 0x000fe20000000000 */
[----:B------:R-:W-:Y:S04]  /*0590*/  BSSY.RECONVERGENT B0, `(.L_x_10) ;  /* 0x000000e000007945 */ /* 0x000fe80003800200 */
        /* <DEDUP_REMOVED lines=10> */
.L_x_12:
[----:B------:R-:W1:Y:S01]  /*0640*/  LDS R12, [R12+0xc] ;  /* 0x00000c000c0c7984 */ /* 0x000e620000000800 */
[----:B------:R-:W1:Y:S02]  /*0650*/  LDC R10, c[0x3][R10+0xc] ;  /* 0x00c003000a0a7b82 */ /* 0x000e640000000800 */
[----:B-1----:R-:W-:-:S07]  /*0660*/  FFMA R5, R12, R10, R5 ;  /* 0x0000000a0c057223 */ /* 0x002fce0000000005 */
.L_x_11:
[----:B------:R-:W-:Y:S05]  /*0670*/  BSYNC.RECONVERGENT B0 ;  /* 0x0000000000007941 */ /* 0x000fea0003800200 */
.L_x_10:
[----:B------:R-:W-:Y:S05]  /*0680*/  @P2 BRA `(.L_x_13) ;  /* 0xfffffff800ec2947 */ /* 0x000fea000383ffff */
.L_x_1:
[----:B------:R-:W-:-:S09]  /*0690*/  UISETP.NE.AND UP0, UPT, UR10, URZ, UPT ;  /* 0x000000ff0a00728c */ /* 0x000fd2000bf05270 */
[----:B------:R-:W-:Y:S05]  /*06a0*/  BRA.U !UP0, `(.L_x_0) ;  /* 0x0000000108707547 */ /* 0x000fea000b800000 */
[----:B------:R-:W1:Y:S01]  /*06b0*/  LDC.64 R8, c[0x0][0x380] ;  /* 0x0000e000ff087b82 */ /* 0x000e620000000a00 */
[----:B------:R-:W-:Y:S01]  /*06c0*/  IADD3 R4, PT, PT, R4, -UR8, R7 ;  /* 0x8000000804047c10 */ /* 0x000fe2000fffe007 */
[----:B------:R-:W2:Y:S01]  /*06d0*/  LDCU UR9, c[0x0][0x394] ;  /* 0x00007280ff0977ac */ /* 0x000ea20008000800 */
[----:B------:R-:W-:Y:S02]  /*06e0*/  SHF.L.U32 R10, R7, 0x2, RZ ;  /* 0x00000002070a7819 */ /* 0x000fe400000006ff */
[C---:B------:R-:W-:Y:S01]  /*06f0*/  LEA R6, R4.reuse, UR5, 0x2 ;  /* 0x0000000504067c11 */ /* 0x040fe2000f8e10ff */
[----:B------:R-:W-:Y:S01]  /*0700*/  VIADD R7, R4, UR4 ;  /* 0x0000000404077c36 */ /* 0x000fe20008000000 */
[----:B------:R-:W-:-:S12]  /*0710*/  UIADD3 UR7, UPT, UPT, -UR10, URZ, URZ ;  /* 0x000000ff0a077290 */ /* 0x000fd8000fffe1ff */
.L_x_17:
[C---:B--2---:R-:W-:Y:S01]  /*0720*/  ISETP.GE.AND P0, PT, R7.reuse, UR9, PT ;  /* 0x0000000907007c0c */ /* 0x044fe2000bf06270 */
[----:B------:R-:W-:Y:S01]  /*0730*/  UIADD3 UR7, UPT, UPT, UR7, 0x1, URZ ;  /* 0x0000000107077890 */ /* 0x000fe2000fffe0ff */
[----:B------:R-:W-:Y:S02]  /*0740*/  BSSY.RECONVERGENT B0, `(.L_x_14) ;  /* 0x000000e000007945 */ /* 0x000fe40003800200 */
[----:B------:R-:W-:Y:S01]  /*0750*/  ISETP.LT.OR P0, PT, R7, RZ, P0 ;  /* 0x000000ff0700720c */ /* 0x000fe20000701670 */
[----:B------:R-:W-:-:S12]  /*0760*/  UISETP.NE.AND UP0, UPT, UR7, URZ, UPT ;  /* 0x000000ff0700728c */ /* 0x000fd8000bf05270 */
[----:B------:R-:W-:Y:S05]  /*0770*/  @P0 BRA `(.L_x_15) ;  /* 0x0000000000280947 */ /* 0x000fea0003800000 */
[C---:B------:R-:W-:Y:S02]  /*0780*/  ISETP.GE.AND P0, PT, R7.reuse, UR6, PT ;  /* 0x0000000607007c0c */ /* 0x040fe4000bf06270 */
[----:B------:R-:W-:-:S13]  /*0790*/  ISETP.GE.AND P1, PT, R7, UR4, PT ;  /* 0x0000000407007c0c */ /* 0x000fda000bf26270 */
[----:B------:R-:W-:Y:S05]  /*07a0*/  @!P0 BRA P1, `(.L_x_16) ;  /* 0x0000000000108947 */ /* 0x000fea0000800000 */
[----:B01----:R-:W-:-:S06]  /*07b0*/  IMAD.WIDE.U32 R2, R7, 0x4, R8 ;  /* 0x0000000407027825 */ /* 0x003fcc00078e0008 */
[----:B------:R-:W2:Y:S02]  /*07c0*/  LDG.E R2, desc[UR12][R2.64] ;  /* 0x0000000c02027981 */ /* 0x000ea4000c1e1900 */
[----:B--2---:R-:W-:Y:S01]  /*07d0*/  FADD R5, R5, R2 ;  /* 0x0000000205057221 */ /* 0x004fe20000000000 */
[----:B------:R-:W-:Y:S06]  /*07e0*/  BRA `(.L_x_15) ;  /* 0x00000000000c7947 */ /* 0x000fec0003800000 */
.L_x_16:
[----:B0-----:R-:W0:Y:S01]  /*07f0*/  LDS R2, [R6] ;  /* 0x0000000006027984 */ /* 0x001e220000000800 */
[----:B------:R-:W0:Y:S02]  /*0800*/  LDC R3, c[0x3][R10] ;  /* 0x00c000000a037b82 */ /* 0x000e240000000800 */
[----:B0-----:R-:W-:-:S07]  /*0810*/  FFMA R5, R2, R3, R5 ;  /* 0x0000000302057223 */ /* 0x001fce0000000005 */
.L_x_15:
[----:B------:R-:W-:Y:S05]  /*0820*/  BSYNC.RECONVERGENT B0 ;  /* 0x0000000000007941 */ /* 0x000fea0003800200 */
.L_x_14:
[----:B------:R-:W-:Y:S01]  /*0830*/  IADD3 R10, PT, PT, R10, 0x4, RZ ;  /* 0x000000040a0a7810 */ /* 0x000fe20007ffe0ff */
[----:B------:R-:W-:Y:S01]  /*0840*/  VIADD R6, R6, 0x4 ;  /* 0x0000000406067836 */ /* 0x000fe20000000000 */
[----:B------:R-:W-:Y:S01]  /*0850*/  IADD3 R7, PT, PT, R7, 0x1, RZ ;  /* 0x0000000107077810 */ /* 0x000fe20007ffe0ff */
[----:B------:R-:W-:Y:S06]  /*0860*/  BRA.U UP0, `(.L_x_17) ;  /* 0xfffffffd00ac7547 */ /* 0x000fec000b83ffff */
.L_x_0:
[----:B0-----:R-:W0:Y:S02]  /*0870*/  LDC.64 R2, c[0x0][0x388] ;  /* 0x0000e200ff027b82 */ /* 0x001e240000000a00 */
[----:B0-----:R-:W-:-:S05]  /*0880*/  IMAD.WIDE R2, R0, 0x4, R2 ;  /* 0x0000000400027825 */ /* 0x001fca00078e0202 */
[----:B------:R-:W-:Y:S01]  /*0890*/  STG.E desc[UR12][R2.64], R5 ;  /* 0x0000000502007986 */ /* 0x000fe2000c10190c */
[----:B------:R-:W-:Y:S05]  /*08a0*/  EXIT ;  /* 0x000000000000794d */ /* 0x000fea0003800000 */
.L_x_18:
[----:B------:R-:W-:-:S00]  /*08b0*/  BRA `(.L_x_18) ;  /* 0xfffffffc00fc7947 */ /* 0x000fc0000383ffff */
[----:B------:R-:W-:-:S00]  /*08c0*/  NOP ;  /* 0x0000000000007918 */ /* 0x000fc00000000000 */
        /* <DEDUP_REMOVED lines=11> */
.L_x_67:


//--------------------- .text._Z27convolution_1D_tiled_kernelPfS_ii --------------------------
	.section	.text._Z27convolution_1D_tiled_kernelPfS_ii,"ax",@progbits
	.align	128
        .global         _Z27convolution_1D_tiled_kernelPfS_ii
        .type           _Z27convolution_1D_tiled_kernelPfS_ii,@function
        .size           _Z27convolution_1D_tiled_kernelPfS_ii,(.L_x_68 - _Z27convolution_1D_tiled_kernelPfS_ii)
        .other          _Z27convolution_1D_tiled_kernelPfS_ii,@"STO_CUDA_ENTRY STV_DEFAULT"
_Z27convolution_1D_tiled_kernelPfS_ii:
.text._Z27convolution_1D_tiled_kernelPfS_ii:
[----:B------:R-:W-:Y:S08]  /*0000*/  LDC R1, c[0x0][0x37c] ;  /* 0x0000df00ff017b82 */ /* 0x000ff00000000800 */
[----:B------:R-:W0:Y:S01]  /*0010*/  LDC R2, c[0x0][0x390] ;  /* 0x0000e400ff027b82 */ /* 0x000e220000000800 */
[----:B------:R-:W1:Y:S01]  /*0020*/  S2R R3, SR_TID.X ;  /* 0x0000000000037919 */ /* 0x000e620000002100 */
[----:B------:R-:W-:Y:S01]  /*0030*/  PLOP3.LUT P2, PT, PT, PT, PT, 0x8, 0x80 ;  /* 0x000000000080781c */ /* 0x000fe20003f4e170 */
[----:B------:R-:W2:Y:S05]  /*0040*/  LDCU.64 UR12, c[0x0][0x358] ;  /* 0x00006b00ff0c77ac */ /* 0x000eaa0008000a00 */
[----:B------:R-:W3:Y:S08]  /*0050*/  S2UR UR6, SR_CTAID.X ;  /* 0x00000000000679c3 */ /* 0x000ef00000002500 */
[----:B------:R-:W3:Y:S01]  /*0060*/  LDC R13, c[0x0][0x360] ;  /* 0x0000d800ff0d7b82 */ /* 0x000ee20000000800 */
[----:B0-----:R-:W-:-:S07]  /*0070*/  LEA.HI R0, R2, R2, RZ, 0x1 ;  /* 0x0000000202007211 */ /* 0x001fce00078f08ff */
[----:B------:R-:W0:Y:S01]  /*0080*/  LDC.64 R6, c[0x0][0x380] ;  /* 0x0000e000ff067b82 */ /* 0x000e220000000a00 */
[----:B------:R-:W-:-:S04]  /*0090*/  SHF.R.S32.HI R8, RZ, 0x1, R0 ;  /* 0x00000001ff087819 */ /* 0x000fc80000011400 */
[----:B-1----:R-:W-:Y:S01]  /*00a0*/  ISETP.GE.U32.AND P0, PT, R3, R8, PT ;  /* 0x000000080300720c */ /* 0x002fe20003f06070 */
[----:B---3--:R-:W-:-:S12]  /*00b0*/  IMAD R0, R13, UR6, R3 ;  /* 0x000000060d007c24 */ /* 0x008fd8000f8e0203 */
[----:B------:R-:W1:Y:S01]  /*00c0*/  @!P0 LDC R4, c[0x0][0x394] ;  /* 0x0000e500ff048b82 */ /* 0x000e620000000800 */
[----:B------:R-:W-:-:S05]  /*00d0*/  @!P0 IMAD.IADD R9, R0, 0x1, R13 ;  /* 0x0000000100098824 */ /* 0x000fca00078e020d */
[----:B-1----:R-:W-:-:S04]  /*00e0*/  @!P0 ISETP.GE.AND P1, PT, R9, R4, PT ;  /* 0x000000040900820c */ /* 0x002fc80003f26270 */
[----:B------:R-:W-:-:S13]  /*00f0*/  @!P0 PLOP3.LUT P2, PT, P1, PT, PT, 0x80, 0x8 ;  /* 0x000000000008881c */ /* 0x000fda0000f4f070 */
[----:B------:R-:W-:Y:S02]  /*0100*/  @P2 VIADD R9, R4, 0xffffffff ;  /* 0xffffffff04092836 */ /* 0x000fe40000000000 */
[----:B0-----:R-:W-:-:S04]  /*0110*/  IMAD.WIDE.U32 R4, R0, 0x4, R6 ;  /* 0x0000000400047825 */ /* 0x001fc800078e0006 */
[----:B------:R-:W-:Y:S01]  /*0120*/  @!P0 IMAD.WIDE R6, R9, 0x4, R6 ;  /* 0x0000000409068825 */ /* 0x000fe200078e0206 */
[----:B--2---:R0:W5:Y:S04]  /*0130*/  LDG.E R11, desc[UR12][R4.64] ;  /* 0x0000000c040b7981 */ /* 0x004168000c1e1900 */
[----:B------:R0:W5:Y:S01]  /*0140*/  @!P0 LDG.E R12, desc[UR12][R6.64] ;  /* 0x0000000c060c8981 */ /* 0x000162000c1e1900 */
[----:B------:R-:W-:Y:S01]  /*0150*/  IADD3 R10, PT, PT, -R8, R13, RZ ;  /* 0x0000000d080a7210 */ /* 0x000fe20007ffe1ff */
[----:B------:R-:W-:Y:S03]  /*0160*/  BSSY.RECONVERGENT B0, `(.L_x_19) ;  /* 0x0000011000007945 */ /* 0x000fe60003800200 */
[----:B------:R-:W-:-:S13]  /*0170*/  ISETP.GE.U32.AND P1, PT, R3, R10, PT ;  /* 0x0000000a0300720c */ /* 0x000fda0003f26070 */
[----:B0-----:R-:W-:Y:S05]  /*0180*/  @!P1 BRA `(.L_x_20) ;  /* 0x0000000000389947 */ /* 0x001fea0003800000 */
[----:B------:R-:W-:-:S04]  /*0190*/  IMAD R4, R13, UR6, -R13 ;  /* 0x000000060d047c24 */ /* 0x000fc8000f8e0a0d */
[----:B------:R-:W-:-:S05]  /*01a0*/  IMAD.IADD R9, R4, 0x1, R3 ;  /* 0x0000000104097824 */ /* 0x000fca00078e0203 */
[----:B------:R-:W-:-:S13]  /*01b0*/  ISETP.GT.AND P1, PT, R9, -0x1, PT ;  /* 0xffffffff0900780c */ /* 0x000fda0003f24270 */
[----:B------:R-:W0:Y:S08]  /*01c0*/  @!P1 LDC.64 R4, c[0x0][0x380] ;  /* 0x0000e000ff049b82 */ /* 0x000e300000000a00 */
[----:B------:R-:W1:Y:S01]  /*01d0*/  @P1 LDC.64 R6, c[0x0][0x380] ;  /* 0x0000e000ff061b82 */ /* 0x000e620000000a00 */
[----:B0-----:R-:W2:Y:S01]  /*01e0*/  @!P1 LDG.E R10, desc[UR12][R4.64] ;  /* 0x0000000c040a9981 */ /* 0x001ea2000c1e1900 */
[----:B-1----:R-:W-:-:S06]  /*01f0*/  @P1 IMAD.WIDE.U32 R6, R9, 0x4, R6 ;  /* 0x0000000409061825 */ /* 0x002fcc00078e0006 */
[----:B------:R-:W0:Y:S01]  /*0200*/  S2UR UR5, SR_CgaCtaId ;  /* 0x00000000000579c3 */ /* 0x000e220000008800 */
[----:B------:R-:W-:Y:S01]  /*0210*/  UMOV UR4, 0x400 ;  /* 0x0000040000047882 */ /* 0x000fe20000000000 */
[----:B------:R-:W2:Y:S01]  /*0220*/  @P1 LDG.E R10, desc[UR12][R6.64] ;  /* 0x0000000c060a1981 */ /* 0x000ea2000c1e1900 */
[----:B0-----:R-:W-:Y:S01]  /*0230*/  ULEA UR4, UR5, UR4, 0x18 ;  /* 0x0000000405047291 */ /* 0x001fe2000f8ec0ff */
[----:B------:R-:W-:-:S05]  /*0240*/  IADD3 R9, PT, PT, R8, R3, -R13 ;  /* 0x0000000308097210 */ /* 0x000fca0007ffe80d */
[----:B------:R-:W-:-:S05]  /*0250*/  LEA R9, R9, UR4, 0x2 ;  /* 0x0000000409097c11 */ /* 0x000fca000f8e10ff */
[----:B--2---:R0:W-:Y:S02]  /*0260*/  STS [R9], R10 ;  /* 0x0000000a09007388 */ /* 0x0041e40000000800 */
.L_x_20:
[----:B------:R-:W-:Y:S05]  /*0270*/  BSYNC.RECONVERGENT B0 ;  /* 0x0000000000007941 */ /* 0x000fea0003800200 */
.L_x_19:
[----:B------:R-:W1:Y:S01]  /*0280*/  S2UR UR5, SR_CgaCtaId ;  /* 0x00000000000579c3 */ /* 0x000e620000008800 */
[----:B------:R-:W-:Y:S01]  /*0290*/  UMOV UR4, 0x400 ;  /* 0x0000040000047882 */ /* 0x000fe20000000000 */
[----:B------:R-:W-:Y:S02]  /*02a0*/  IMAD.IADD R8, R8, 0x1, R3 ;  /* 0x0000000108087824 */ /* 0x000fe400078e0203 */
[----:B------:R-:W-:Y:S01]  /*02b0*/  IMAD.MOV.U32 R5, RZ, RZ, RZ ;  /* 0x000000ffff057224 */ /* 0x000fe200078e00ff */
[----:B-1----:R-:W-:-:S06]  /*02c0*/  ULEA UR4, UR5, UR4, 0x18 ;  /* 0x0000000405047291 */ /* 0x002fcc000f8ec0ff */
[----:B------:R-:W-:-:S04]  /*02d0*/  LEA R8, R8, UR4, 0x2 ;  /* 0x0000000408087c11 */ /* 0x000fc8000f8e10ff */
[----:B------:R-:W-:Y:S01]  /*02e0*/  @!P0 LEA R7, R13, R8, 0x2 ;  /* 0x000000080d078211 */ /* 0x000fe200078e10ff */
[----:B-----5:R1:W-:Y:S04]  /*02f0*/  STS [R8], R11 ;  /* 0x0000000b08007388 */ /* 0x0203e80000000800 */
[----:B------:R1:W-:Y:S01]  /*0300*/  @!P0 STS [R7], R12 ;  /* 0x0000000c07008388 */ /* 0x0003e20000000800 */
[----:B------:R-:W-:Y:S01]  /*0310*/  BAR.SYNC.DEFER_BLOCKING 0x0 ;  /* 0x0000000000007b1d */ /* 0x000fe20000010000 */
[----:B------:R-:W-:-:S13]  /*0320*/  ISETP.GE.AND P0, PT, R2, 0x1, PT ;  /* 0x000000010200780c */ /* 0x000fda0003f06270 */
[----:B-1----:R-:W-:Y:S05]  /*0330*/  @!P0 BRA `(.L_x_21) ;  /* 0x00000004002c8947 */ /* 0x002fea0003800000 */
[C---:B------:R-:W-:Y:S02]  /*0340*/  ISETP.GE.U32.AND P0, PT, R2.reuse, 0x8, PT ;  /* 0x000000080200780c */ /* 0x040fe40003f06070 */
[----:B------:R-:W-:Y:S02]  /*0350*/  CS2R R4, SRZ ;  /* 0x0000000000047805 */ /* 0x000fe4000001ff00 */
[----:B0-----:R-:W-:-:S04]  /*0360*/  LOP3.LUT R10, R2, 0x7, RZ, 0xc0, !PT ;  /* 0x00000007020a7812 */ /* 0x001fc800078ec0ff */
[----:B------:R-:W-:-:S05]  /*0370*/  ISETP.NE.AND P1, PT, R10, RZ, PT ;  /* 0x000000ff0a00720c */ /* 0x000fca0003f25270 */
[----:B------:R-:W-:Y:S08]  /*0380*/  @!P0 BRA `(.L_x_22) ;  /* 0x00000000007c8947 */ /* 0x000ff00003800000 */
[----:B------:R-:W-:Y:S01]  /*0390*/  LEA R6, R3, UR4, 0x2 ;  /* 0x0000000403067c11 */ /* 0x000fe2000f8e10ff */
[----:B------:R-:W-:Y:S01]  /*03a0*/  IMAD.MOV.U32 R5, RZ, RZ, RZ ;  /* 0x000000ffff057224 */ /* 0x000fe200078e00ff */
[----:B------:R-:W-:Y:S01]  /*03b0*/  LOP3.LUT R4, R2, 0x7ffffff8, RZ, 0xc0, !PT ;  /* 0x7ffffff802047812 */ /* 0x000fe200078ec0ff */
[----:B------:R-:W-:Y:S01]  /*03c0*/  UMOV UR5, 0x10 ;  /* 0x0000001000057882 */ /* 0x000fe20000000000 */
[----:B------:R-:W-:-:S03]  /*03d0*/  IADD3 R7, PT, PT, R6, 0x10, RZ ;  /* 0x0000001006077810 */ /* 0x000fc60007ffe0ff */
[----:B------:R-:W-:-:S07]  /*03e0*/  IMAD.MOV R6, RZ, RZ, -R4 ;  /* 0x000000ffff067224 */ /* 0x000fce00078e0a04 */
.L_x_23:
[----:B------:R-:W0:Y:S01]  /*03f0*/  LDS R8, [R7+-0x10] ;  /* 0xfffff00007087984 */ /* 0x000e220000000800 */
[----:B------:R-:W0:Y:S01]  /*0400*/  LDCU.64 UR6, c[0x3][UR5+-0x10] ;  /* 0x00fffe00050677ac */ /* 0x000e220008000a00 */
[----:B------:R-:W-:Y:S02]  /*0410*/  VIADD R6, R6, 0x8 ;  /* 0x0000000806067836 */ /* 0x000fe40000000000 */
[----:B------:R-:W1:Y:S01]  /*0420*/  LDS R9, [R7+-0xc] ;  /* 0xfffff40007097984 */ /* 0x000e620000000800 */
[----:B------:R-:W2:Y:S02]  /*0430*/  LDCU.64 UR8, c[0x3][UR5+-0x8] ;  /* 0x00ffff00050877ac */ /* 0x000ea40008000a00 */
[----:B------:R-:W-:Y:S01]  /*0440*/  ISETP.NE.AND P0, PT, R6, RZ, PT ;  /* 0x000000ff0600720c */ /* 0x000fe20003f05270 */
[----:B------:R-:W2:Y:S01]  /*0450*/  LDS R11, [R7+-0x8] ;  /* 0xfffff800070b7984 */ /* 0x000ea20000000800 */
[----:B------:R-:W3:Y:S03]  /*0460*/  LDCU.64 UR10, c[0x3][UR5] ;  /* 0x00c00000050a77ac */ /* 0x000ee60008000a00 */
[----:B------:R-:W4:Y:S04]  /*0470*/  LDS R13, [R7+-0x4] ;  /* 0xfffffc00070d7984 */ /* 0x000f280000000800 */
[----:B------:R-:W3:Y:S04]  /*0480*/  LDS R15, [R7] ;  /* 0x00000000070f7984 */ /* 0x000ee80000000800 */
[----:B------:R-:W5:Y:S04]  /*0490*/  LDS R17, [R7+0x4] ;  /* 0x0000040007117984 */ /* 0x000f680000000800 */
[----:B------:R-:W5:Y:S04]  /*04a0*/  LDS R19, [R7+0x8] ;  /* 0x0000080007137984 */ /* 0x000f680000000800 */
[----:B------:R0:W5:Y:S02]  /*04b0*/  LDS R21, [R7+0xc] ;  /* 0x00000c0007157984 */ /* 0x0001640000000800 */
[----:B0-----:R-:W-:Y:S01]  /*04c0*/  IADD3 R7, PT, PT, R7, 0x20, RZ ;  /* 0x0000002007077810 */ /* 0x001fe20007ffe0ff */
[----:B------:R-:W-:-:S04]  /*04d0*/  FFMA R8, R8, UR6, R5 ;  /* 0x0000000608087c23 */ /* 0x000fc80008000005 */
[----:B-1----:R-:W-:Y:S01]  /*04e0*/  FFMA R8, R9, UR7, R8 ;  /* 0x0000000709087c23 */ /* 0x002fe20008000008 */
[----:B------:R-:W0:Y:S03]  /*04f0*/  LDCU.64 UR6, c[0x3][UR5+0x8] ;  /* 0x00c00100050677ac */ /* 0x000e260008000a00 */
[----:B--2---:R-:W-:Y:S01]  /*0500*/  FFMA R8, R11, UR8, R8 ;  /* 0x000000080b087c23 */ /* 0x004fe20008000008 */
[----:B------:R-:W-:-:S03]  /*0510*/  UIADD3 UR5, UPT, UPT, UR5, 0x20, URZ ;  /* 0x0000002005057890 */ /* 0x000fc6000fffe0ff */
[----:B----4-:R-:W-:-:S04]  /*0520*/  FFMA R8, R13, UR9, R8 ;  /* 0x000000090d087c23 */ /* 0x010fc80008000008 */
[----:B---3--:R-:W-:-:S04]  /*0530*/  FFMA R8, R15, UR10, R8 ;  /* 0x0000000a0f087c23 */ /* 0x008fc80008000008 */
[----:B-----5:R-:W-:-:S04]  /*0540*/  FFMA R8, R17, UR11, R8 ;  /* 0x0000000b11087c23 */ /* 0x020fc80008000008 */
[----:B0-----:R-:W-:-:S04]  /*0550*/  FFMA R8, R19, UR6, R8 ;  /* 0x0000000613087c23 */ /* 0x001fc80008000008 */
[----:B------:R-:W-:Y:S01]  /*0560*/  FFMA R5, R21, UR7, R8 ;  /* 0x0000000715057c23 */ /* 0x000fe20008000008 */
[----:B------:R-:W-:Y:S06]  /*0570*/  @P0 BRA `(.L_x_23) ;  /* 0xfffffffc009c0947 */ /* 0x000fec000383ffff */
.L_x_22:
[----:B------:R-:W-:Y:S05]  /*0580*/  @!P1 BRA `(.L_x_21) ;  /* 0x0000000000989947 */ /* 0x000fea0003800000 */
[----:B------:R-:W-:Y:S02]  /*0590*/  ISETP.GE.U32.AND P0, PT, R10, 0x4, PT ;  /* 0x000000040a00780c */ /* 0x000fe40003f06070 */
[----:B------:R-:W-:-:S04]  /*05a0*/  LOP3.LUT R16, R2, 0x3, RZ, 0xc0, !PT ;  /* 0x0000000302107812 */ /* 0x000fc800078ec0ff */
[----:B------:R-:W-:-:S07]  /*05b0*/  ISETP.NE.AND P1, PT, R16, RZ, PT ;  /* 0x000000ff1000720c */ /* 0x000fce0003f25270 */
[----:B------:R-:W-:Y:S06]  /*05c0*/  @!P0 BRA `(.L_x_24) ;  /* 0x0000000000388947 */ /* 0x000fec0003800000 */
[C---:B------:R-:W-:Y:S01]  /*05d0*/  IMAD.IADD R6, R4.reuse, 0x1, R3 ;  /* 0x0000000104067824 */ /* 0x040fe200078e0203 */
[C---:B------:R-:W-:Y:S01]  /*05e0*/  SHF.L.U32 R9, R4.reuse, 0x2, RZ ;  /* 0x0000000204097819 */ /* 0x040fe200000006ff */
[----:B------:R-:W-:-:S03]  /*05f0*/  VIADD R4, R4, 0x4 ;  /* 0x0000000404047836 */ /* 0x000fc60000000000 */
[----:B------:R-:W-:Y:S01]  /*0600*/  LEA R8, R6, UR4, 0x2 ;  /* 0x0000000406087c11 */ /* 0x000fe2000f8e10ff */
[----:B------:R-:W0:Y:S04]  /*0610*/  LDC.64 R12, c[0x3][R9] ;  /* 0x00c00000090c7b82 */ /* 0x000e280000000a00 */
[----:B------:R-:W0:Y:S04]  /*0620*/  LDS R10, [R8] ;  /* 0x00000000080a7984 */ /* 0x000e280000000800 */
[----:B------:R-:W1:Y:S01]  /*0630*/  LDS R11, [R8+0x4] ;  /* 0x00000400080b7984 */ /* 0x000e620000000800 */
[----:B------:R-:W2:Y:S03]  /*0640*/  LDC.64 R6, c[0x3][R9+0x8] ;  /* 0x00c0020009067b82 */ /* 0x000ea60000000a00 */
[----:B------:R-:W2:Y:S04]  /*0650*/  LDS R14, [R8+0x8] ;  /* 0x00000800080e7984 */ /* 0x000ea80000000800 */
[----:B------:R-:W3:Y:S01]  /*0660*/  LDS R15, [R8+0xc] ;  /* 0x00000c00080f7984 */ /* 0x000ee20000000800 */
[----:B0-----:R-:W-:-:S04]  /*0670*/  FFMA R10, R10, R12, R5 ;  /* 0x0000000c0a0a7223 */ /* 0x001fc80000000005 */
[----:B-1----:R-:W-:-:S04]  /*0680*/  FFMA R11, R11, R13, R10 ;  /* 0x0000000d0b0b7223 */ /* 0x002fc8000000000a */
[----:B--2---:R-:W-:-:S04]  /*0690*/  FFMA R6, R14, R6, R11 ;  /* 0x000000060e067223 */ /* 0x004fc8000000000b */
[----:B---3--:R-:W-:-:S07]  /*06a0*/  FFMA R5, R15, R7, R6 ;  /* 0x000000070f057223 */ /* 0x008fce0000000006 */
.L_x_24:
[----:B------:R-:W-:Y:S05]  /*06b0*/  @!P1 BRA `(.L_x_21) ;  /* 0x00000000004c9947 */ /* 0x000fea0003800000 */
[----:B------:R-:W-:Y:S02]  /*06c0*/  ISETP.NE.AND P0, PT, R16, 0x1, PT ;  /* 0x000000011000780c */ /* 0x000fe40003f05270 */
[----:B------:R-:W-:-:S04]  /*06d0*/  LOP3.LUT R2, R2, 0x1, RZ, 0xc0, !PT ;  /* 0x0000000102027812 */ /* 0x000fc800078ec0ff */
[----:B------:R-:W-:-:S07]  /*06e0*/  ISETP.NE.U32.AND P1, PT, R2, 0x1, PT ;  /* 0x000000010200780c */ /* 0x000fce0003f25070 */
[----:B------:R-:W-:Y:S06]  /*06f0*/  @!P0 BRA `(.L_x_25) ;  /* 0x0000000000248947 */ /* 0x000fec0003800000 */
[C---:B------:R-:W-:Y:S01]  /*0700*/  IADD3 R2, PT, PT, R4.reuse, R3, RZ ;  /* 0x0000000304027210 */ /* 0x040fe20007ffe0ff */
[C---:B------:R-:W-:Y:S01]  /*0710*/  IMAD.SHL.U32 R7, R4.reuse, 0x4, RZ ;  /* 0x0000000404077824 */ /* 0x040fe200078e00ff */
[----:B------:R-:W-:Y:S02]  /*0720*/  IADD3 R4, PT, PT, R4, 0x2, RZ ;  /* 0x0000000204047810 */ /* 0x000fe40007ffe0ff */
[----:B------:R-:W-:Y:S01]  /*0730*/  LEA R2, R2, UR4, 0x2 ;  /* 0x0000000402027c11 */ /* 0x000fe2000f8e10ff */
[----:B------:R-:W0:Y:S04]  /*0740*/  LDC.64 R8, c[0x3][R7] ;  /* 0x00c0000007087b82 */ /* 0x000e280000000a00 */
[----:B------:R-:W0:Y:S04]  /*0750*/  LDS R6, [R2] ;  /* 0x0000000002067984 */ /* 0x000e280000000800 */
[----:B------:R-:W1:Y:S01]  /*0760*/  LDS R11, [R2+0x4] ;  /* 0x00000400020b7984 */ /* 0x000e620000000800 */
[----:B0-----:R-:W-:-:S04]  /*0770*/  FFMA R6, R6, R8, R5 ;  /* 0x0000000806067223 */ /* 0x001fc80000000005 */
[----:B-1----:R-:W-:-:S07]  /*0780*/  FFMA R5, R11, R9, R6 ;  /* 0x000000090b057223 */ /* 0x002fce0000000006 */
.L_x_25:
[----:B------:R-:W-:Y:S01]  /*0790*/  @!P1 IMAD.IADD R3, R3, 0x1, R4 ;  /* 0x0000000103039824 */ /* 0x000fe200078e0204 */
[----:B------:R-:W-:-:S04]  /*07a0*/  @!P1 SHF.L.U32 R4, R4, 0x2, RZ ;  /* 0x0000000204049819 */ /* 0x000fc800000006ff */
[----:B------:R-:W-:Y:S02]  /*07b0*/  @!P1 LEA R3, R3, UR4, 0x2 ;  /* 0x0000000403039c11 */ /* 0x000fe4000f8e10ff */
[----:B------:R-:W0:Y:S03]  /*07c0*/  @!P1 LDC R4, c[0x3][R4] ;  /* 0x00c0000004049b82 */ /* 0x000e260000000800 */
[----:B------:R-:W0:Y:S02]  /*07d0*/  @!P1 LDS R2, [R3] ;  /* 0x0000000003029984 */ /* 0x000e240000000800 */
[----:B0-----:R-:W-:-:S07]  /*07e0*/  @!P1 FFMA R5, R2, R4, R5 ;  /* 0x0000000402059223 */ /* 0x001fce0000000005 */
.L_x_21:
[----:B------:R-:W1:Y:S02]  /*07f0*/  LDC.64 R2, c[0x0][0x388] ;  /* 0x0000e200ff027b82 */ /* 0x000e640000000a00 */
[----:B-1----:R-:W-:-:S05]  /*0800*/  IMAD.WIDE R2, R0, 0x4, R2 ;  /* 0x0000000400027825 */ /* 0x002fca00078e0202 */
[----:B------:R-:W-:Y:S01]  /*0810*/  STG.E desc[UR12][R2.64], R5 ;  /* 0x0000000502007986 */ /* 0x000fe2000c10190c */
[----:B------:R-:W-:Y:S05]  /*0820*/  EXIT ;  /* 0x000000000000794d */ /* 0x000fea0003800000 */
.L_x_26:
        /* <DEDUP_REMOVED lines=13> */
.L_x_68:


//--------------------- .text._Z30convolution_1D_constant_kernelPfS_ii --------------------------
	.section	.text._Z30convolution_1D_constant_kernelPfS_ii,"ax",@progbits
	.align	128
        .global         _Z30convolution_1D_constant_kernelPfS_ii
        .type           _Z30convolution_1D_constant_kernelPfS_ii,@function
        .size           _Z30convolution_1D_constant_kernelPfS_ii,(.L_x_69 - _Z30convolution_1D_constant_kernelPfS_ii)
        .other          _Z30convolution_1D_constant_kernelPfS_ii,@"STO_CUDA_ENTRY STV_DEFAULT"
_Z30convolution_1D_constant_kernelPfS_ii:
.text._Z30convolution_1D_constant_kernelPfS_ii:
[----:B------:R-:W-:Y:S08]  /*0000*/  LDC R1, c[0x0][0x37c] ;  /* 0x0000df00ff017b82 */ /* 0x000ff00000000800 */
[----:B------:R-:W0:Y:S01]  /*0010*/  LDC R11, c[0x0][0x390] ;  /* 0x0000e400ff0b7b82 */ /* 0x000e220000000800 */
[----:B------:R-:W1:Y:S01]  /*0020*/  LDCU UR5, c[0x0][0x360] ;  /* 0x00006c00ff0577ac */ /* 0x000e620008000800 */
[----:B------:R-:W2:Y:S01]  /*0030*/  S2R R0, SR_TID.X ;  /* 0x0000000000007919 */ /* 0x000ea20000002100 */
[----:B------:R-:W-:Y:S01]  /*0040*/  IMAD.MOV.U32 R10, RZ, RZ, RZ ;  /* 0x000000ffff0a7224 */ /* 0x000fe200078e00ff */
[----:B------:R-:W3:Y:S04]  /*0050*/  LDCU.64 UR6, c[0x0][0x358] ;  /* 0x00006b00ff0677ac */ /* 0x000ee80008000a00 */
[----:B------:R-:W1:Y:S01]  /*0060*/  S2UR UR4, SR_CTAID.X ;  /* 0x00000000000479c3 */ /* 0x000e620000002500 */
[----:B0-----:R-:W-:Y:S01]  /*0070*/  ISETP.GE.AND P0, PT, R11, 0x1, PT ;  /* 0x000000010b00780c */ /* 0x001fe20003f06270 */
[----:B-1----:R-:W-:-:S12]  /*0080*/  UIMAD UR4, UR4, UR5, URZ ;  /* 0x00000005040472a4 */ /* 0x002fd8000f8e02ff */
[----:B--23--:R-:W-:Y:S05]  /*0090*/  @!P0 BRA `(.L_x_27) ;  /* 0x0000000400b48947 */ /* 0x00cfea0003800000 */
[----:B------:R-:W0:Y:S01]  /*00a0*/  LDC R5, c[0x0][0x394] ;  /* 0x0000e500ff057b82 */ /* 0x000e220000000800 */
[C---:B------:R-:W-:Y:S01]  /*00b0*/  ISETP.GE.U32.AND P0, PT, R11.reuse, 0x4, PT ;  /* 0x000000040b00780c */ /* 0x040fe20003f06070 */
[----:B------:R-:W-:Y:S01]  /*00c0*/  IMAD.MOV.U32 R10, RZ, RZ, RZ ;  /* 0x000000ffff0a7224 */ /* 0x000fe200078e00ff */
[C---:B------:R-:W-:Y:S01]  /*00d0*/  LEA.HI R7, R11.reuse, R11, RZ, 0x1 ;  /* 0x0000000b0b077211 */ /* 0x040fe200078f08ff */
[----:B------:R-:W-:Y:S01]  /*00e0*/  IMAD.MOV.U32 R6, RZ, RZ, RZ ;  /* 0x000000ffff067224 */ /* 0x000fe200078e00ff */
[----:B------:R-:W-:Y:S02]  /*00f0*/  LOP3.LUT R8, R11, 0x3, RZ, 0xc0, !PT ;  /* 0x000000030b087812 */ /* 0x000fe400078ec0ff */
[----:B------:R-:W-:Y:S01]  /*0100*/  SHF.R.S32.HI R7, RZ, 0x1, R7 ;  /* 0x00000001ff077819 */ /* 0x000fe20000011407 */
[----:B------:R-:W0:Y:S02]  /*0110*/  LDC.64 R2, c[0x0][0x380] ;  /* 0x0000e000ff027b82 */ /* 0x000e240000000a00 */
[----:B0-----:R-:W-:-:S04]  /*0120*/  IMAD.WIDE R2, R5, 0x4, R2 ;  /* 0x0000000405027825 */ /* 0x001fc800078e0202 */
[----:B------:R-:W-:Y:S05]  /*0130*/  @!P0 BRA `(.L_x_28) ;  /* 0x0000000400208947 */ /* 0x000fea0003800000 */
[----:B------:R-:W0:Y:S01]  /*0140*/  LDC.64 R4, c[0x0][0x380] ;  /* 0x0000e000ff047b82 */ /* 0x000e220000000a00 */
[----:B------:R-:W-:Y:S01]  /*0150*/  IADD3 R9, PT, PT, R0, UR4, -R7 ;  /* 0x0000000400097c10 */ /* 0x000fe2000fffe807 */
[----:B------:R-:W-:Y:S01]  /*0160*/  IMAD.MOV.U32 R10, RZ, RZ, RZ ;  /* 0x000000ffff0a7224 */ /* 0x000fe200078e00ff */
[----:B------:R-:W-:Y:S01]  /*0170*/  LOP3.LUT R6, R11, 0x7ffffffc, RZ, 0xc0, !PT ;  /* 0x7ffffffc0b067812 */ /* 0x000fe200078ec0ff */
[----:B------:R-:W1:Y:S02]  /*0180*/  LDCU UR9, c[0x0][0x394] ;  /* 0x00007280ff0977ac */ /* 0x000e640008000800 */
[----:B------:R-:W-:Y:S02]  /*0190*/  VIADD R9, R9, 0x3 ;  /* 0x0000000309097836 */ /* 0x000fe40000000000 */
[----:B------:R-:W-:Y:S01]  /*01a0*/  IMAD.MOV R14, RZ, RZ, -R6 ;  /* 0x000000ffff0e7224 */ /* 0x000fe200078e0a06 */
[----:B------:R-:W-:-:S06]  /*01b0*/  UMOV UR8, 0x8 ;  /* 0x0000000800087882 */ /* 0x000fcc0000000000 */
.L_x_41:
[C---:B------:R-:W-:Y:S01]  /*01c0*/  IADD3 R13, PT, PT, R9.reuse, -0x3, RZ ;  /* 0xfffffffd090d7810 */ /* 0x040fe20007ffe0ff */
[----:B------:R-:W-:Y:S01]  /*01d0*/  BSSY.RECONVERGENT B0, `(.L_x_29) ;  /* 0x000000c000007945 */ /* 0x000fe20003800200 */
[----:B------:R-:W-:Y:S02]  /*01e0*/  VIADD R15, R9, 0xfffffffe ;  /* 0xfffffffe090f7836 */ /* 0x000fe40000000000 */
[----:B-1----:R-:W-:-:S04]  /*01f0*/  ISETP.GE.AND P0, PT, R13, UR9, PT ;  /* 0x000000090d007c0c */ /* 0x002fc8000bf06270 */
[----:B------:R-:W-:-:S13]  /*0200*/  ISETP.LT.OR P0, PT, R13, RZ, P0 ;  /* 0x000000ff0d00720c */ /* 0x000fda0000701670 */
[----:B------:R-:W-:Y:S05]  /*0210*/  @P0 BRA `(.L_x_30) ;  /* 0x00000000000c0947 */ /* 0x000fea0003800000 */
[----:B0-----:R-:W-:-:S05]  /*0220*/  IMAD.WIDE.U32 R12, R13, 0x4, R4 ;  /* 0x000000040d0c7825 */ /* 0x001fca00078e0004 */
[----:B------:R0:W5:Y:S01]  /*0230*/  LDG.E R11, desc[UR6][R12.64] ;  /* 0x000000060c0b7981 */ /* 0x000162000c1e1900 */
[----:B------:R-:W-:Y:S05]  /*0240*/  BRA `(.L_x_31) ;  /* 0x0000000000107947 */ /* 0x000fea0003800000 */
.L_x_30:
[----:B------:R-:W-:-:S13]  /*0250*/  ISETP.GT.AND P0, PT, R13, -0x1, PT ;  /* 0xffffffff0d00780c */ /* 0x000fda0003f04270 */
[----:B------:R-:W1:Y:S02]  /*0260*/  @!P0 LDC.64 R12, c[0x0][0x380] ;  /* 0x0000e000ff0c8b82 */ /* 0x000e640000000a00 */
[----:B-1----:R1:W5:Y:S04]  /*0270*/  @!P0 LDG.E R11, desc[UR6][R12.64] ;  /* 0x000000060c0b8981 */ /* 0x002368000c1e1900 */
[----:B------:R1:W5:Y:S02]  /*0280*/  @P0 LDG.E R11, desc[UR6][R2.64+-0x4] ;  /* 0xfffffc06020b0981 */ /* 0x000364000c1e1900 */
.L_x_31:
[----:B------:R-:W-:Y:S05]  /*0290*/  BSYNC.RECONVERGENT B0 ;  /* 0x0000000000007941 */ /* 0x000fea0003800200 */
.L_x_29:
[----:B------:R-:W0:Y:S01]  /*02a0*/  LDCU UR5, c[0x3][UR8+-0x8] ;  /* 0x00ffff00080577ac */ /* 0x000e220008000800 */
[C---:B------:R-:W-:Y:S01]  /*02b0*/  ISETP.GE.AND P0, PT, R15.reuse, UR9, PT ;  /* 0x000000090f007c0c */ /* 0x040fe2000bf06270 */
[----:B------:R-:W-:Y:S01]  /*02c0*/  BSSY.RECONVERGENT B0, `(.L_x_32) ;  /* 0x000000b000007945 */ /* 0x000fe20003800200 */
[----:B------:R-:W-:Y:S01]  /*02d0*/  ISETP.GT.AND P1, PT, R15, -0x1, PT ;  /* 0xffffffff0f00780c */ /* 0x000fe20003f24270 */
[----:B01---5:R-:W-:-:S12]  /*02e0*/  FFMA R13, R11, UR5, R10 ;  /* 0x000000050b0d7c23 */ /* 0x023fd8000800000a */
[----:B------:R-:W-:Y:S05]  /*02f0*/  @!P0 BRA P1, `(.L_x_33) ;  /* 0x0000000000148947 */ /* 0x000fea0000800000 */
[----:B------:R-:W-:-:S13]  /*0300*/  ISETP.GE.AND P0, PT, R15, RZ, PT ;  /* 0x000000ff0f00720c */ /* 0x000fda0003f06270 */
[----:B------:R0:W5:Y:S01]  /*0310*/  @P0 LDG.E R12, desc[UR6][R2.64+-0x4] ;  /* 0xfffffc06020c0981 */ /* 0x000162000c1e1900 */
[----:B------:R-:W1:Y:S03]  /*0320*/  @!P0 LDC.64 R10, c[0x0][0x380] ;  /* 0x0000e000ff0a8b82 */ /* 0x000e660000000a00 */
[----:B-1----:R0:W5:Y:S01]  /*0330*/  @!P0 LDG.E R12, desc[UR6][R10.64] ;  /* 0x000000060a0c8981 */ /* 0x002162000c1e1900 */
[----:B------:R-:W-:Y:S05]  /*0340*/  BRA `(.L_x_34) ;  /* 0x0000000000087947 */ /* 0x000fea0003800000 */
.L_x_33:
[----:B------:R-:W-:-:S05]  /*0350*/  IMAD.WIDE.U32 R10, R15, 0x4, R4 ;  /* 0x000000040f0a7825 */ /* 0x000fca00078e0004 */
[----:B------:R1:W5:Y:S02]  /*0360*/  LDG.E R12, desc[UR6][R10.64] ;  /* 0x000000060a0c7981 */ /* 0x000364000c1e1900 */
.L_x_34:
[----:B------:R-:W-:Y:S05]  /*0370*/  BSYNC.RECONVERGENT B0 ;  /* 0x0000000000007941 */ /* 0x000fea0003800200 */
.L_x_32:
[----:B------:R-:W2:Y:S01]  /*0380*/  LDCU UR5, c[0x3][UR8+-0x4] ;  /* 0x00ffff80080577ac */ /* 0x000ea20008000800 */
[----:B01----:R-:W-:Y:S01]  /*0390*/  VIADD R11, R9, 0xffffffff ;  /* 0xffffffff090b7836 */ /* 0x003fe20000000000 */
[----:B------:R-:W-:Y:S04]  /*03a0*/  BSSY.RECONVERGENT B0, `(.L_x_35) ;  /* 0x000000c000007945 */ /* 0x000fe80003800200 */
[C---:B------:R-:W-:Y:S02]  /*03b0*/  ISETP.GE.AND P0, PT, R11.reuse, UR9, PT ;  /* 0x000000090b007c0c */ /* 0x040fe4000bf06270 */
[----:B------:R-:W-:Y:S01]  /*03c0*/  ISETP.GT.AND P1, PT, R11, -0x1, PT ;  /* 0xffffffff0b00780c */ /* 0x000fe20003f24270 */
[----:B--2--5:R-:W-:-:S12]  /*03d0*/  FFMA R13, R12, UR5, R13 ;  /* 0x000000050c0d7c23 */ /* 0x024fd8000800000d */
[----:B------:R-:W-:Y:S05]  /*03e0*/  @!P0 BRA P1, `(.L_x_36) ;  /* 0x0000000000148947 */ /* 0x000fea0000800000 */
[----:B------:R-:W-:-:S13]  /*03f0*/  ISETP.GE.AND P0, PT, R11, RZ, PT ;  /* 0x000000ff0b00720c */ /* 0x000fda0003f06270 */
[----:B------:R0:W5:Y:S01]  /*0400*/  @P0 LDG.E R12, desc[UR6][R2.64+-0x4] ;  /* 0xfffffc06020c0981 */ /* 0x000162000c1e1900 */
[----:B------:R-:W1:Y:S03]  /*0410*/  @!P0 LDC.64 R10, c[0x0][0x380] ;  /* 0x0000e000ff0a8b82 */ /* 0x000e660000000a00 */
[----:B-1----:R0:W5:Y:S01]  /*0420*/  @!P0 LDG.E R12, desc[UR6][R10.64] ;  /* 0x000000060a0c8981 */ /* 0x002162000c1e1900 */
[----:B------:R-:W-:Y:S05]  /*0430*/  BRA `(.L_x_37) ;  /* 0x0000000000087947 */ /* 0x000fea0003800000 */
.L_x_36:
[----:B------:R-:W-:-:S05]  /*0440*/  IMAD.WIDE.U32 R10, R11, 0x4, R4 ;  /* 0x000000040b0a7825 */ /* 0x000fca00078e0004 */
[----:B------:R1:W5:Y:S02]  /*0450*/  LDG.E R12, desc[UR6][R10.64] ;  /* 0x000000060a0c7981 */ /* 0x000364000c1e1900 */
.L_x_37:
[----:B------:R-:W-:Y:S05]  /*0460*/  BSYNC.RECONVERGENT B0 ;  /* 0x0000000000007941 */ /* 0x000fea0003800200 */
.L_x_35:
[----:B------:R-:W2:Y:S01]  /*0470*/  LDCU UR5, c[0x3][UR8] ;  /* 0x00c00000080577ac */ /* 0x000ea20008000800 */
[C---:B------:R-:W-:Y:S01]  /*0480*/  ISETP.GE.AND P0, PT, R9.reuse, UR9, PT ;  /* 0x0000000909007c0c */ /* 0x040fe2000bf06270 */
[----:B------:R-:W-:Y:S01]  /*0490*/  BSSY.RECONVERGENT B0, `(.L_x_38) ;  /* 0x000000b000007945 */ /* 0x000fe20003800200 */
[----:B------:R-:W-:Y:S01]  /*04a0*/  ISETP.GT.AND P1, PT, R9, -0x1, PT ;  /* 0xffffffff0900780c */ /* 0x000fe20003f24270 */
[----:B--2--5:R-:W-:-:S12]  /*04b0*/  FFMA R13, R12, UR5, R13 ;  /* 0x000000050c0d7c23 */ /* 0x024fd8000800000d */
[----:B------:R-:W-:Y:S05]  /*04c0*/  @!P0 BRA P1, `(.L_x_39) ;  /* 0x0000000000148947 */ /* 0x000fea0000800000 */
[----:B------:R-:W-:-:S13]  /*04d0*/  ISETP.GE.AND P0, PT, R9, RZ, PT ;  /* 0x000000ff0900720c */ /* 0x000fda0003f06270 */
[----:B------:R2:W5:Y:S01]  /*04e0*/  @P0 LDG.E R12, desc[UR6][R2.64+-0x4] ;  /* 0xfffffc06020c0981 */ /* 0x000562000c1e1900 */
[----:B01----:R-:W0:Y:S03]  /*04f0*/  @!P0 LDC.64 R10, c[0x0][0x380] ;  /* 0x0000e000ff0a8b82 */ /* 0x003e260000000a00 */
[----:B0-----:R2:W5:Y:S01]  /*0500*/  @!P0 LDG.E R12, desc[UR6][R10.64] ;  /* 0x000000060a0c8981 */ /* 0x001562000c1e1900 */
[----:B------:R-:W-:Y:S05]  /*0510*/  BRA `(.L_x_40) ;  /* 0x0000000000087947 */ /* 0x000fea0003800000 */
.L_x_39:
[----:B01----:R-:W-:-:S05]  /*0520*/  IMAD.WIDE.U32 R10, R9, 0x4, R4 ;  /* 0x00000004090a7825 */ /* 0x003fca00078e0004 */
[----:B------:R0:W5:Y:S02]  /*0530*/  LDG.E R12, desc[UR6][R10.64] ;  /* 0x000000060a0c7981 */ /* 0x000164000c1e1900 */
.L_x_40:
[----:B------:R-:W-:Y:S05]  /*0540*/  BSYNC.RECONVERGENT B0 ;  /* 0x0000000000007941 */ /* 0x000fea0003800200 */
.L_x_38:
[----:B------:R-:W0:Y:S01]  /*0550*/  LDCU UR5, c[0x3][UR8+0x4] ;  /* 0x00c00080080577ac */ /* 0x000e220008000800 */
[----:B------:R-:W-:Y:S02]  /*0560*/  VIADD R14, R14, 0x4 ;  /* 0x000000040e0e7836 */ /* 0x000fe40000000000 */
[----:B------:R-:W-:Y:S01]  /*0570*/  VIADD R9, R9, 0x4 ;  /* 0x0000000409097836 */ /* 0x000fe20000000000 */
[----:B------:R-:W-:Y:S02]  /*0580*/  UIADD3 UR8, UPT, UPT, UR8, 0x10, URZ ;  /* 0x0000001008087890 */ /* 0x000fe4000fffe0ff */
[----:B------:R-:W-:Y:S01]  /*0590*/  ISETP.NE.AND P0, PT, R14, RZ, PT ;  /* 0x000000ff0e00720c */ /* 0x000fe20003f05270 */
[----:B0-2--5:R-:W-:-:S12]  /*05a0*/  FFMA R10, R12, UR5, R13 ;  /* 0x000000050c0a7c23 */ /* 0x025fd8000800000d */
[----:B------:R-:W-:Y:S05]  /*05b0*/  @P0 BRA `(.L_x_41) ;  /* 0xfffffffc00000947 */ /* 0x000fea000383ffff */
.L_x_28:
[----:B------:R-:W-:-:S13]  /*05c0*/  ISETP.NE.AND P0, PT, R8, RZ, PT ;  /* 0x000000ff0800720c */ /* 0x000fda0003f05270 */
[----:B------:R-:W-:Y:S05]  /*05d0*/  @!P0 BRA `(.L_x_27) ;  /* 0x0000000000648947 */ /* 0x000fea0003800000 */
[----:B------:R-:W0:Y:S01]  /*05e0*/  LDC.64 R4, c[0x0][0x380] ;  /* 0x0000e000ff047b82 */ /* 0x000e220000000a00 */
[----:B------:R-:W-:Y:S01]  /*05f0*/  IADD3 R7, PT, PT, -R7, R0, R6 ;  /* 0x0000000007077210 */ /* 0x000fe20007ffe106 */
[----:B------:R-:W-:Y:S01]  /*0600*/  IMAD.SHL.U32 R12, R6, 0x4, RZ ;  /* 0x00000004060c7824 */ /* 0x000fe200078e00ff */
[----:B------:R-:W-:Y:S01]  /*0610*/  IADD3 R8, PT, PT, -R8, RZ, RZ ;  /* 0x000000ff08087210 */ /* 0x000fe20007ffe1ff */
[----:B------:R-:W1:Y:S02]  /*0620*/  LDCU UR5, c[0x0][0x394] ;  /* 0x00007280ff0577ac */ /* 0x000e640008000800 */
[----:B------:R-:W-:-:S07]  /*0630*/  VIADD R9, R7, UR4 ;  /* 0x0000000407097c36 */ /* 0x000fce0008000000 */
.L_x_45:
[C---:B-1----:R-:W-:Y:S01]  /*0640*/  ISETP.GE.AND P0, PT, R9.reuse, UR5, PT ;  /* 0x0000000509007c0c */ /* 0x042fe2000bf06270 */
[----:B------:R-:W-:Y:S01]  /*0650*/  BSSY.RECONVERGENT B0, `(.L_x_42) ;  /* 0x000000a000007945 */ /* 0x000fe20003800200 */
[----:B------:R-:W-:-:S13]  /*0660*/  ISETP.GT.AND P1, PT, R9, -0x1, PT ;  /* 0xffffffff0900780c */ /* 0x000fda0003f24270 */
[----:B------:R-:W-:Y:S05]  /*0670*/  @!P0 BRA P1, `(.L_x_43) ;  /* 0x0000000000148947 */ /* 0x000fea0000800000 */
[----:B------:R-:W-:-:S13]  /*0680*/  ISETP.GE.AND P0, PT, R9, RZ, PT ;  /* 0x000000ff0900720c */ /* 0x000fda0003f06270 */
[----:B------:R1:W5:Y:S01]  /*0690*/  @P0 LDG.E R11, desc[UR6][R2.64+-0x4] ;  /* 0xfffffc06020b0981 */ /* 0x000362000c1e1900 */
[----:B------:R-:W2:Y:S03]  /*06a0*/  @!P0 LDC.64 R6, c[0x0][0x380] ;  /* 0x0000e000ff068b82 */ /* 0x000ea60000000a00 */
[----:B--2---:R1:W5:Y:S01]  /*06b0*/  @!P0 LDG.E R11, desc[UR6][R6.64] ;  /* 0x00000006060b8981 */ /* 0x004362000c1e1900 */
[----:B------:R-:W-:Y:S05]  /*06c0*/  BRA `(.L_x_44) ;  /* 0x0000000000087947 */ /* 0x000fea0003800000 */
.L_x_43:
[----:B0-----:R-:W-:-:S05]  /*06d0*/  IMAD.WIDE.U32 R6, R9, 0x4, R4 ;  /* 0x0000000409067825 */ /* 0x001fca00078e0004 */
[----:B------:R0:W5:Y:S02]  /*06e0*/  LDG.E R11, desc[UR6][R6.64] ;  /* 0x00000006060b7981 */ /* 0x000164000c1e1900 */
.L_x_44:
[----:B------:R-:W-:Y:S05]  /*06f0*/  BSYNC.RECONVERGENT B0 ;  /* 0x0000000000007941 */ /* 0x000fea0003800200 */
.L_x_42:
[----:B01----:R0:W1:Y:S01]  /*0700*/  LDC R7, c[0x3][R12] ;  /* 0x00c000000c077b82 */ /* 0x0030620000000800 */
[----:B------:R-:W-:Y:S01]  /*0710*/  VIADD R8, R8, 0x1 ;  /* 0x0000000108087836 */ /* 0x000fe20000000000 */
[----:B------:R-:W-:-:S04]  /*0720*/  IADD3 R9, PT, PT, R9, 0x1, RZ ;  /* 0x0000000109097810 */ /* 0x000fc80007ffe0ff */
[----:B------:R-:W-:Y:S01]  /*0730*/  ISETP.NE.AND P0, PT, R8, RZ, PT ;  /* 0x000000ff0800720c */ /* 0x000fe20003f05270 */
[----:B0-----:R-:W-:Y:S02]  /*0740*/  VIADD R12, R12, 0x4 ;  /* 0x000000040c0c7836 */ /* 0x001fe40000000000 */
[----:B-1---5:R-:W-:-:S10]  /*0750*/  FFMA R10, R7, R11, R10 ;  /* 0x0000000b070a7223 */ /* 0x022fd4000000000a */
[----:B------:R-:W-:Y:S05]  /*0760*/  @P0 BRA `(.L_x_45) ;  /* 0xfffffffc00b40947 */ /* 0x000fea000383ffff */
.L_x_27:
[----:B------:R-:W0:Y:S01]  /*0770*/  LDC.64 R2, c[0x0][0x388] ;  /* 0x0000e200ff027b82 */ /* 0x000e220000000a00 */
[----:B------:R-:W-:-:S04]  /*0780*/  VIADD R5, R0, UR4 ;  /* 0x0000000400057c36 */ /* 0x000fc80008000000 */
[----:B0-----:R-:W-:-:S05]  /*0790*/  IMAD.WIDE R2, R5, 0x4, R2 ;  /* 0x0000000405027825 */ /* 0x001fca00078e0202 */
[----:B------:R-:W-:Y:S01]  /*07a0*/  STG.E desc[UR6][R2.64], R10 ;  /* 0x0000000a02007986 */ /* 0x000fe2000c101906 */
[----:B------:R-:W-:Y:S05]  /*07b0*/  EXIT ;  /* 0x000000000000794d */ /* 0x000fea0003800000 */
.L_x_46:
        /* <DEDUP_REMOVED lines=12> */
.L_x_69:


//--------------------- .text._Z27convolution_1D_basic_kernelPfS_S_ii --------------------------
	.section	.text._Z27convolution_1D_basic_kernelPfS_S_ii,"ax",@progbits
	.align	128
        .global         _Z27convolution_1D_basic_kernelPfS_S_ii
        .type           _Z27convolution_1D_basic_kernelPfS_S_ii,@function
        .size           _Z27convolution_1D_basic_kernelPfS_S_ii,(.L_x_70 - _Z27convolution_1D_basic_kernelPfS_S_ii)
        .other          _Z27convolution_1D_basic_kernelPfS_S_ii,@"STO_CUDA_ENTRY STV_DEFAULT"
_Z27convolution_1D_basic_kernelPfS_S_ii:
.text._Z27convolution_1D_basic_kernelPfS_S_ii:
        /* <DEDUP_REMOVED lines=20> */
[----:B------:R-:W0:Y:S01]  /*0140*/  LDCU.64 UR6, c[0x0][0x388] ;  /* 0x00007100ff0677ac */ /* 0x000e220008000a00 */
[----:B------:R-:W1:Y:S01]  /*0150*/  LDC.64 R4, c[0x0][0x380] ;  /* 0x0000e000ff047b82 */ /* 0x000e620000000a00 */
[----:B------:R-:W-:Y:S01]  /*0160*/  LOP3.LUT R11, R6, 0x7ffffffc, RZ, 0xc0, !PT ;  /* 0x7ffffffc060b7812 */ /* 0x000fe200078ec0ff */
[----:B------:R-:W-:Y:S01]  /*0170*/  IMAD.MOV.U32 R8, RZ, RZ, RZ ;  /* 0x000000ffff087224 */ /* 0x000fe200078e00ff */
[----:B------:R-:W-:Y:S01]  /*0180*/  IADD3 R15, PT, PT, R0, UR4, -R13 ;  /* 0x00000004000f7c10 */ /* 0x000fe2000fffe80d */
[----:B------:R-:W2:Y:S02]  /*0190*/  LDCU UR10, c[0x0][0x39c] ;  /* 0x00007380ff0a77ac */ /* 0x000ea40008000800 */
[----:B------:R-:W-:Y:S01]  /*01a0*/  IMAD.MOV R10, RZ, RZ, -R11 ;  /* 0x000000ffff0a7224 */ /* 0x000fe200078e0a0b */
[----:B------:R-:W-:Y:S01]  /*01b0*/  IADD3 R15, PT, PT, R15, 0x3, RZ ;  /* 0x000000030f0f7810 */ /* 0x000fe20007ffe0ff */
[----:B0-----:R-:W-:-:S04]  /*01c0*/  UIADD3 UR5, UP0, UPT, UR6, 0x8, URZ ;  /* 0x0000000806057890 */ /* 0x001fc8000ff1e0ff */
[----:B------:R-:W-:Y:S02]  /*01d0*/  UIADD3.X UR6, UPT, UPT, URZ, UR7, URZ, UP0, !UPT ;  /* 0x00000007ff067290 */ /* 0x000fe400087fe4ff */
[----:B------:R-:W-:-:S04]  /*01e0*/  IMAD.U32 R6, RZ, RZ, UR5 ;  /* 0x00000005ff067e24 */ /* 0x000fc8000f8e00ff */
[----:B--2---:R-:W-:-:S07]  /*01f0*/  IMAD.U32 R7, RZ, RZ, UR6 ;  /* 0x00000006ff077e24 */ /* 0x004fce000f8e00ff */
.L_x_61:
[C---:B------:R-:W-:Y:S01]  /*0200*/  IADD3 R17, PT, PT, R15.reuse, -0x3, RZ ;  /* 0xfffffffd0f117810 */ /* 0x040fe20007ffe0ff */
[----:B------:R-:W-:Y:S01]  /*0210*/  BSSY.RECONVERGENT B0, `(.L_x_49) ;  /* 0x000000c000007945 */ /* 0x000fe20003800200 */
[----:B------:R-:W-:Y:S02]  /*0220*/  VIADD R21, R15, 0xfffffffe ;  /* 0xfffffffe0f157836 */ /* 0x000fe40000000000 */
[----:B------:R-:W-:-:S04]  /*0230*/  ISETP.GE.AND P0, PT, R17, UR10, PT ;  /* 0x0000000a11007c0c */ /* 0x000fc8000bf06270 */
[----:B------:R-:W-:-:S13]  /*0240*/  ISETP.LT.OR P0, PT, R17, RZ, P0 ;  /* 0x000000ff1100720c */ /* 0x000fda0000701670 */
[----:B------:R-:W-:Y:S05]  /*0250*/  @P0 BRA `(.L_x_50) ;  /* 0x00000000000c0947 */ /* 0x000fea0003800000 */
[----:B-1----:R-:W-:-:S05]  /*0260*/  IMAD.WIDE.U32 R16, R17, 0x4, R4 ;  /* 0x0000000411107825 */ /* 0x002fca00078e0004 */
[----:B------:R0:W5:Y:S01]  /*0270*/  LDG.E R19, desc[UR8][R16.64] ;  /* 0x0000000810137981 */ /* 0x000162000c1e1900 */
[----:B------:R-:W-:Y:S05]  /*0280*/  BRA `(.L_x_51) ;  /* 0x0000000000107947 */ /* 0x000fea0003800000 */
.L_x_50:
[----:B------:R-:W-:-:S13]  /*0290*/  ISETP.GT.AND P0, PT, R17, -0x1, PT ;  /* 0xffffffff1100780c */ /* 0x000fda0003f04270 */
[----:B------:R-:W0:Y:S02]  /*02a0*/  @!P0 LDC.64 R16, c[0x0][0x380] ;  /* 0x0000e000ff108b82 */ /* 0x000e240000000a00 */
[----:B0-----:R2:W5:Y:S04]  /*02b0*/  @!P0 LDG.E R19, desc[UR8][R16.64] ;  /* 0x0000000810138981 */ /* 0x001568000c1e1900 */
[----:B------:R2:W5:Y:S02]  /*02c0*/  @P0 LDG.E R19, desc[UR8][R2.64+-0x4] ;  /* 0xfffffc0802130981 */ /* 0x000564000c1e1900 */
.L_x_51:
[----:B------:R-:W-:Y:S05]  /*02d0*/  BSYNC.RECONVERGENT B0 ;  /* 0x0000000000007941 */ /* 0x000fea0003800200 */
.L_x_49:
[----:B0-2---:R-:W2:Y:S01]  /*02e0*/  LDG.E R17, desc[UR8][R6.64+-0x8] ;  /* 0xfffff80806117981 */ /* 0x005ea2000c1e1900 */
[C---:B------:R-:W-:Y:S01]  /*02f0*/  ISETP.GE.AND P0, PT, R21.reuse, UR10, PT ;  /* 0x0000000a15007c0c */ /* 0x040fe2000bf06270 */
[----:B------:R-:W-:Y:S01]  /*0300*/  BSSY.RECONVERGENT B0, `(.L_x_52) ;  /* 0x000000b000007945 */ /* 0x000fe20003800200 */
[----:B------:R-:W-:Y:S01]  /*0310*/  ISETP.GT.AND P1, PT, R21, -0x1, PT ;  /* 0xffffffff1500780c */ /* 0x000fe20003f24270 */
[----:B--2--5:R-:W-:-:S12]  /*0320*/  FFMA R12, R17, R19, R8 ;  /* 0x00000013110c7223 */ /* 0x024fd80000000008 */
[----:B------:R-:W-:Y:S05]  /*0330*/  @!P0 BRA P1, `(.L_x_53) ;  /* 0x0000000000148947 */ /* 0x000fea0000800000 */
[----:B------:R-:W-:-:S13]  /*0340*/  ISETP.GE.AND P0, PT, R21, RZ, PT ;  /* 0x000000ff1500720c */ /* 0x000fda0003f06270 */
[----:B------:R0:W5:Y:S01]  /*0350*/  @P0 LDG.E R8, desc[UR8][R2.64+-0x4] ;  /* 0xfffffc0802080981 */ /* 0x000162000c1e1900 */
[----:B------:R-:W2:Y:S03]  /*0360*/  @!P0 LDC.64 R16, c[0x0][0x380] ;  /* 0x0000e000ff108b82 */ /* 0x000ea60000000a00 */
[----:B--2---:R0:W5:Y:S01]  /*0370*/  @!P0 LDG.E R8, desc[UR8][R16.64] ;  /* 0x0000000810088981 */ /* 0x004162000c1e1900 */
[----:B------:R-:W-:Y:S05]  /*0380*/  BRA `(.L_x_54) ;  /* 0x0000000000087947 */ /* 0x000fea0003800000 */
.L_x_53:
[----:B-1----:R-:W-:-:S05]  /*0390*/  IMAD.WIDE.U32 R16, R21, 0x4, R4 ;  /* 0x0000000415107825 */ /* 0x002fca00078e0004 */
[----:B------:R2:W5:Y:S02]  /*03a0*/  LDG.E R8, desc[UR8][R16.64] ;  /* 0x0000000810087981 */ /* 0x000564000c1e1900 */
.L_x_54:
[----:B------:R-:W-:Y:S05]  /*03b0*/  BSYNC.RECONVERGENT B0 ;  /* 0x0000000000007941 */ /* 0x000fea0003800200 */
.L_x_52:
[----:B0-2---:R-:W2:Y:S01]  /*03c0*/  LDG.E R17, desc[UR8][R6.64+-0x4] ;  /* 0xfffffc0806117981 */ /* 0x005ea2000c1e1900 */
[----:B------:R-:W-:Y:S01]  /*03d0*/  VIADD R19, R15, 0xffffffff ;  /* 0xffffffff0f137836 */ /* 0x000fe20000000000 */
[----:B------:R-:W-:Y:S04]  /*03e0*/  BSSY.RECONVERGENT B0, `(.L_x_55) ;  /* 0x000000c000007945 */ /* 0x000fe80003800200 */
[C---:B------:R-:W-:Y:S02]  /*03f0*/  ISETP.GE.AND P0, PT, R19.reuse, UR10, PT ;  /* 0x0000000a13007c0c */ /* 0x040fe4000bf06270 */
        /* <DEDUP_REMOVED lines=8> */
.L_x_56:
[----:B-1----:R-:W-:-:S05]  /*0480*/  IMAD.WIDE.U32 R16, R19, 0x4, R4 ;  /* 0x0000000413107825 */ /* 0x002fca00078e0004 */
[----:B------:R2:W5:Y:S02]  /*0490*/  LDG.E R8, desc[UR8][R16.64] ;  /* 0x0000000810087981 */ /* 0x000564000c1e1900 */
.L_x_57:
[----:B------:R-:W-:Y:S05]  /*04a0*/  BSYNC.RECONVERGENT B0 ;  /* 0x0000000000007941 */ /* 0x000fea0003800200 */
.L_x_55:
        /* <DEDUP_REMOVED lines=11> */
.L_x_59:
[----:B-1----:R-:W-:-:S05]  /*0560*/  IMAD.WIDE.U32 R16, R15, 0x4, R4 ;  /* 0x000000040f107825 */ /* 0x002fca00078e0004 */
[----:B------:R2:W5:Y:S02]  /*0570*/  LDG.E R8, desc[UR8][R16.64] ;  /* 0x0000000810087981 */ /* 0x000564000c1e1900 */
.L_x_60:
[----:B------:R-:W-:Y:S05]  /*0580*/  BSYNC.RECONVERGENT B0 ;  /* 0x0000000000007941 */ /* 0x000fea0003800200 */
.L_x_58:
[----:B0-2---:R0:W2:Y:S01]  /*0590*/  LDG.E R17, desc[UR8][R6.64+0x4] ;  /* 0x0000040806117981 */ /* 0x0050a2000c1e1900 */
[----:B------:R-:W-:Y:S02]  /*05a0*/  VIADD R10, R10, 0x4 ;  /* 0x000000040a0a7836 */ /* 0x000fe40000000000 */
[----:B------:R-:W-:-:S03]  /*05b0*/  VIADD R15, R15, 0x4 ;  /* 0x000000040f0f7836 */ /* 0x000fc60000000000 */
[----:B------:R-:W-:Y:S02]  /*05c0*/  ISETP.NE.AND P0, PT, R10, RZ, PT ;  /* 0x000000ff0a00720c */ /* 0x000fe40003f05270 */
[----:B0-----:R-:W-:-:S04]  /*05d0*/  IADD3 R6, P1, PT, R6, 0x10, RZ ;  /* 0x0000001006067810 */ /* 0x001fc80007f3e0ff */
[----:B------:R-:W-:Y:S01]  /*05e0*/  IADD3.X R7, PT, PT, RZ, R7, RZ, P1, !PT ;  /* 0x00000007ff077210 */ /* 0x000fe20000ffe4ff */
[----:B--2--5:R-:W-:-:S06]  /*05f0*/  FFMA R8, R17, R8, R12 ;  /* 0x0000000811087223 */ /* 0x024fcc000000000c */
[----:B------:R-:W-:Y:S05]  /*0600*/  @P0 BRA `(.L_x_61) ;  /* 0xfffffff800fc0947 */ /* 0x000fea000383ffff */
.L_x_48:
[----:B------:R-:W-:-:S13]  /*0610*/  ISETP.NE.AND P0, PT, R9, RZ, PT ;  /* 0x000000ff0900720c */ /* 0x000fda0003f05270 */
[----:B------:R-:W-:Y:S05]  /*0620*/  @!P0 BRA `(.L_x_47) ;  /* 0x00000000007c8947 */ /* 0x000fea0003800000 */
[----:B------:R-:W0:Y:S01]  /*0630*/  LDC.64 R6, c[0x0][0x388] ;  /* 0x0000e200ff067b82 */ /* 0x000e220000000a00 */
[----:B------:R-:W-:Y:S01]  /*0640*/  IADD3 R9, PT, PT, -R9, RZ, RZ ;  /* 0x000000ff09097210 */ /* 0x000fe20007ffe1ff */
[----:B------:R-:W2:Y:S06]  /*0650*/  LDCU UR5, c[0x0][0x39c] ;  /* 0x00007380ff0577ac */ /* 0x000eac0008000800 */
[----:B-1----:R-:W1:Y:S01]  /*0660*/  LDC.64 R4, c[0x0][0x380] ;  /* 0x0000e000ff047b82 */ /* 0x002e620000000a00 */
[----:B0-----:R-:W-:Y:S01]  /*0670*/  IMAD.WIDE.U32 R6, R11, 0x4, R6 ;  /* 0x000000040b067825 */ /* 0x001fe200078e0006 */
[----:B------:R-:W-:-:S03]  /*0680*/  IADD3 R11, PT, PT, -R13, R0, R11 ;  /* 0x000000000d0b7210 */ /* 0x000fc60007ffe10b */
[----:B------:R-:W-:Y:S02]  /*0690*/  IMAD.MOV.U32 R10, RZ, RZ, R6 ;  /* 0x000000ffff0a7224 */ /* 0x000fe400078e0006 */
[----:B------:R-:W-:Y:S02]  /*06a0*/  IMAD.MOV.U32 R15, RZ, RZ, R7 ;  /* 0x000000ffff0f7224 */ /* 0x000fe400078e0007 */
[----:B-12---:R-:W-:-:S07]  /*06b0*/  VIADD R11, R11, UR4 ;  /* 0x000000040b0b7c36 */ /* 0x006fce0008000000 */
.L_x_65:
[C---:B------:R-:W-:Y:S01]  /*06c0*/  ISETP.GE.AND P0, PT, R11.reuse, UR5, PT ;  /* 0x000000050b007c0c */ /* 0x040fe2000bf06270 */
[----:B------:R-:W-:Y:S01]  /*06d0*/  BSSY.RECONVERGENT B0, `(.L_x_62) ;  /* 0x000000a000007945 */ /* 0x000fe20003800200 */
[----:B------:R-:W-:-:S13]  /*06e0*/  ISETP.GT.AND P1, PT, R11, -0x1, PT ;  /* 0xffffffff0b00780c */ /* 0x000fda0003f24270 */
[----:B------:R-:W-:Y:S05]  /*06f0*/  @!P0 BRA P1, `(.L_x_63) ;  /* 0x0000000000148947 */ /* 0x000fea0000800000 */
[----:B------:R-:W-:-:S13]  /*0700*/  ISETP.GE.AND P0, PT, R11, RZ, PT ;  /* 0x000000ff0b00720c */ /* 0x000fda0003f06270 */
[----:B------:R1:W5:Y:S01]  /*0710*/  @P0 LDG.E R13, desc[UR8][R2.64+-0x4] ;  /* 0xfffffc08020d0981 */ /* 0x000362000c1e1900 */
[----:B------:R-:W0:Y:S03]  /*0720*/  @!P0 LDC.64 R6, c[0x0][0x380] ;  /* 0x0000e000ff068b82 */ /* 0x000e260000000a00 */
[----:B0-----:R1:W5:Y:S01]  /*0730*/  @!P0 LDG.E R13, desc[UR8][R6.64] ;  /* 0x00000008060d8981 */ /* 0x001362000c1e1900 */
[----:B------:R-:W-:Y:S05]  /*0740*/  BRA `(.L_x_64) ;  /* 0x0000000000087947 */ /* 0x000fea0003800000 */
.L_x_63:
[----:B------:R-:W-:-:S05]  /*0750*/  IMAD.WIDE.U32 R6, R11, 0x4, R4 ;  /* 0x000000040b067825 */ /* 0x000fca00078e0004 */
[----:B------:R0:W5:Y:S02]  /*0760*/  LDG.E R13, desc[UR8][R6.64] ;  /* 0x00000008060d7981 */ /* 0x000164000c1e1900 */
.L_x_64:
[----:B------:R-:W-:Y:S05]  /*0770*/  BSYNC.RECONVERGENT B0 ;  /* 0x0000000000007941 */ /* 0x000fea0003800200 */
.L_x_62:
[----:B01----:R-:W-:Y:S01]  /*0780*/  MOV R7, R15 ;  /* 0x0000000f00077202 */ /* 0x003fe20000000f00 */
[----:B------:R-:W-:-:S05]  /*0790*/  IMAD.MOV.U32 R6, RZ, RZ, R10 ;  /* 0x000000ffff067224 */ /* 0x000fca00078e000a */
[----:B------:R-:W2:Y:S01]  /*07a0*/  LDG.E R7, desc[UR8][R6.64] ;  /* 0x0000000806077981 */ /* 0x000ea2000c1e1900 */
[----:B------:R-:W-:Y:S01]  /*07b0*/  VIADD R9, R9, 0x1 ;  /* 0x0000000109097836 */ /* 0x000fe20000000000 */
[----:B------:R-:W-:Y:S01]  /*07c0*/  IADD3 R10, P1, PT, R10, 0x4, RZ ;  /* 0x000000040a0a7810 */ /* 0x000fe20007f3e0ff */
[----:B------:R-:W-:-:S03]  /*07d0*/  VIADD R11, R11, 0x1 ;  /* 0x000000010b0b7836 */ /* 0x000fc60000000000 */
[----:B------:R-:W-:Y:S02]  /*07e0*/  ISETP.NE.AND P0, PT, R9, RZ, PT ;  /* 0x000000ff0900720c */ /* 0x000fe40003f05270 */
[----:B------:R-:W-:Y:S01]  /*07f0*/  IADD3.X R15, PT, PT, RZ, R15, RZ, P1, !PT ;  /* 0x0000000fff0f7210 */ /* 0x000fe20000ffe4ff */
[----:B--2--5:R-:W-:-:S10]  /*0800*/  FFMA R8, R7, R13, R8 ;  /* 0x0000000d07087223 */ /* 0x024fd40000000008 */
[----:B------:R-:W-:Y:S05]  /*0810*/  @P0 BRA `(.L_x_65) ;  /* 0xfffffffc00a80947 */ /* 0x000fea000383ffff */
.L_x_47:
[----:B------:R-:W0:Y:S01]  /*0820*/  LDC.64 R2, c[0x0][0x390] ;  /* 0x0000e400ff027b82 */ /* 0x000e220000000a00 */
[----:B-1----:R-:W-:-:S04]  /*0830*/  VIADD R5, R0, UR4 ;  /* 0x0000000400057c36 */ /* 0x002fc80008000000 */
[----:B0-----:R-:W-:-:S05]  /*0840*/  IMAD.WIDE R2, R5, 0x4, R2 ;  /* 0x0000000405027825 */ /* 0x001fca00078e0202 */
[----:B------:R-:W-:Y:S01]  /*0850*/  STG.E desc[UR8][R2.64], R8 ;  /* 0x0000000802007986 */ /* 0x000fe2000c101908 */
[----:B------:R-:W-:Y:S05]  /*0860*/  EXIT ;  /* 0x000000000000794d */ /* 0x000fea0003800000 */
.L_x_66:
        /* <DEDUP_REMOVED lines=9> */
.L_x_70:


//--------------------- .nv.shared._Z35convolution_1D_tiled_caching_kernelPfS_ii --------------------------
	.section	.nv.shared._Z35convolution_1D_tiled_caching_kernelPfS_ii,"aw",@nobits
	.sectionflags	@""
	.align	4
.nv.shared._Z35convolution_1D_tiled_caching_kernelPfS_ii:
	.zero		5120


//--------------------- .nv.shared.reserved.0     --------------------------
	.section	.nv.shared.reserved.0,"aw",@nobits
	.weak		__nv_reservedSMEM_offset_0_alias
	.size		__nv_reservedSMEM_offset_0_alias, 0, 64
	.other		__nv_reservedSMEM_offset_0_alias,@"STO_CUDA_RESERVED_SHARED STV_DEFAULT"
__nv_reservedSMEM_offset_0_alias:
	.zero		0
	.zero		64


//--------------------- .nv.shared._Z27convolution_1D_tiled_kernelPfS_ii --------------------------
	.section	.nv.shared._Z27convolution_1D_tiled_kernelPfS_ii,"aw",@nobits
	.sectionflags	@""
	.align	4
.nv.shared._Z27convolution_1D_tiled_kernelPfS_ii:
	.zero		5184


//--------------------- .nv.constant0._Z35convolution_1D_tiled_caching_kernelPfS_ii --------------------------
	.section	.nv.constant0._Z35convolution_1D_tiled_caching_kernelPfS_ii,"a",@progbits
	.sectionflags	@""
	.align	4
.nv.constant0._Z35convolution_1D_tiled_caching_kernelPfS_ii:
	.zero		920


//--------------------- .nv.constant0._Z27convolution_1D_tiled_kernelPfS_ii --------------------------
	.section	.nv.constant0._Z27convolution_1D_tiled_kernelPfS_ii,"a",@progbits
	.sectionflags	@""
	.align	4
.nv.constant0._Z27convolution_1D_tiled_kernelPfS_ii:
	.zero		920


//--------------------- .nv.constant0._Z30convolution_1D_constant_kernelPfS_ii --------------------------
	.section	.nv.constant0._Z30convolution_1D_constant_kernelPfS_ii,"a",@progbits
	.sectionflags	@""
	.align	4
.nv.constant0._Z30convolution_1D_constant_kernelPfS_ii:
	.zero		920


//--------------------- .nv.constant0._Z27convolution_1D_basic_kernelPfS_S_ii --------------------------
	.section	.nv.constant0._Z27convolution_1D_basic_kernelPfS_S_ii,"a",@progbits
	.sectionflags	@""
	.align	4
.nv.constant0._Z27convolution_1D_basic_kernelPfS_S_ii:
	.zero		928


//--------------------- SYMBOLS --------------------------

	.type		.nv.reservedSmem.offset0,@object
	.size		.nv.reservedSmem.offset0,0x4
	.type		.nv.reservedSmem.cap,@object
	.size		.nv.reservedSmem.cap,0x4
